	.target	sm_100a

	.elftype	@"ET_EXEC"


//--------------------- .note.nv.tkinfo           --------------------------
	.section	.note.nv.tkinfo,"",@"SHT_NOTE"
	.sectionflags	@"SHF_NOTE_NV_TKINFO"
	.tkinfo
        /*0018*/ 	.word	0x00000081
        /*0030*/ 	.string	""
        /*0030*/ 	.string	"ptxas-blackwell"
        /*0030*/ 	.string	"Cuda compilation tools, release 12.9, V12.9.86"
        /*0030*/ 	.string	"Build cuda_12.9.r12.9/compiler.36037853_0"
        /*0030*/ 	.string	"-v  -suppress-debug-info  -lineinfo  -arch sm_100a "



//--------------------- .note.nv.cuver            --------------------------
	.section	.note.nv.cuver,"",@"SHT_NOTE"
	.sectionflags	@"SHF_NOTE_NV_CUVER"
        /*0018*/ 	.short	0x0001
        /*001a*/ 	.short	0x0064
        /*001c*/ 	.short	0x0001
        /*001e*/ 	.short	0x0000
        /*0020*/ 	.short	0x0001
        /*0022*/ 	.short	0x0000


//--------------------- .nv.info                  --------------------------
	.section	.nv.info,"",@"SHT_CUDA_INFO"
	.align	4


	//----- nvinfo : EIATTR_REGCOUNT
	.align		4
        /*0000*/ 	.byte	0x04, 0x2f
        /*0002*/ 	.short	(.L_4 - .L_3)
	.align		4
.L_3:
        /*0004*/ 	.word	index@(gluon_tcgen05)
        /*0008*/ 	.word	0x00000088


	//----- nvinfo : EIATTR_FRAME_SIZE
	.align		4
.L_4:
        /*000c*/ 	.byte	0x04, 0x11
        /*000e*/ 	.short	(.L_6 - .L_5)
	.align		4
.L_5:
        /*0010*/ 	.word	index@($__internal_2_$__cuda_sm10x_tcgen05_guardrail_trap_unallocated_columns_being_dealloced)
        /*0014*/ 	.word	0x00000000


	//----- nvinfo : EIATTR_FRAME_SIZE
	.align		4
.L_6:
        /*0018*/ 	.byte	0x04, 0x11
        /*001a*/ 	.short	(.L_8 - .L_7)
	.align		4
.L_7:
        /*001c*/ 	.word	index@($__internal_1_$__cuda_sm10x_tcgen05_guardrail_trap_phase_invalid_during_alloc)
        /*0020*/ 	.word	0x00000000


	//----- nvinfo : EIATTR_FRAME_SIZE
	.align		4
.L_8:
        /*0024*/ 	.byte	0x04, 0x11
        /*0026*/ 	.short	(.L_10 - .L_9)
	.align		4
.L_9:
        /*0028*/ 	.word	index@($__internal_0_$__cuda_sm10x_tcgen05_guardrail_trap_col_being_dealloced_not_returned_by_alloc)
        /*002c*/ 	.word	0x00000000


	//----- nvinfo : EIATTR_FRAME_SIZE
	.align		4
.L_10:
        /*0030*/ 	.byte	0x04, 0x11
        /*0032*/ 	.short	(.L_12 - .L_11)
	.align		4
.L_11:
        /*0034*/ 	.word	index@(gluon_tcgen05)
        /*0038*/ 	.word	0x00000000


	//----- nvinfo : EIATTR_MIN_STACK_SIZE
	.align		4
.L_12:
        /*003c*/ 	.byte	0x04, 0x12
        /*003e*/ 	.short	(.L_14 - .L_13)
	.align		4
.L_13:
        /*0040*/ 	.word	index@(gluon_tcgen05)
        /*0044*/ 	.word	0x00000000
.L_14:


//--------------------- .nv.info.gluon_tcgen05    --------------------------
	.section	.nv.info.gluon_tcgen05,"",@"SHT_CUDA_INFO"
	.sectionflags	@""
	.align	4


	//----- nvinfo : EIATTR_CUDA_API_VERSION
	.align		4
        /*0000*/ 	.byte	0x04, 0x37
        /*0002*/ 	.short	(.L_16 - .L_15)
.L_15:
        /*0004*/ 	.word	0x00000081


	//----- nvinfo : EIATTR_KPARAM_INFO
	.align		4
.L_16:
        /*0008*/ 	.byte	0x04, 0x17
        /*000a*/ 	.short	(.L_18 - .L_17)
.L_17:
        /*000c*/ 	.word	0x00000000
        /*0010*/ 	.short	0x000a
        /*0012*/ 	.short	0x0048
        /*0014*/ 	.byte	0x00, 0xf4, 0x21, 0x00


	//----- nvinfo : EIATTR_KPARAM_INFO
	.align		4
.L_18:
        /*0018*/ 	.byte	0x04, 0x17
        /*001a*/ 	.short	(.L_20 - .L_19)
.L_19:
        /*001c*/ 	.word	0x00000000
        /*0020*/ 	.short	0x0009
        /*0022*/ 	.short	0x0040
        /*0024*/ 	.byte	0x00, 0xf4, 0x21, 0x00


	//----- nvinfo : EIATTR_KPARAM_INFO
	.align		4
.L_20:
        /*0028*/ 	.byte	0x04, 0x17
        /*002a*/ 	.short	(.L_22 - .L_21)
.L_21:
        /*002c*/ 	.word	0x00000000
        /*0030*/ 	.short	0x0008
        /*0032*/ 	.short	0x0038
        /*0034*/ 	.byte	0x00, 0xf0, 0x21, 0x00


	//----- nvinfo : EIATTR_KPARAM_INFO
	.align		4
.L_22:
        /*0038*/ 	.byte	0x04, 0x17
        /*003a*/ 	.short	(.L_24 - .L_23)
.L_23:
        /*003c*/ 	.word	0x00000000
        /*0040*/ 	.short	0x0007
        /*0042*/ 	.short	0x0030
        /*0044*/ 	.byte	0x00, 0xf0, 0x21, 0x00


	//----- nvinfo : EIATTR_KPARAM_INFO
	.align		4
.L_24:
        /*0048*/ 	.byte	0x04, 0x17
        /*004a*/ 	.short	(.L_26 - .L_25)
.L_25:
        /*004c*/ 	.word	0x00000000
        /*0050*/ 	.short	0x0006
        /*0052*/ 	.short	0x0028
        /*0054*/ 	.byte	0x00, 0xf0, 0x21, 0x00


	//----- nvinfo : EIATTR_KPARAM_INFO
	.align		4
.L_26:
        /*0058*/ 	.byte	0x04, 0x17
        /*005a*/ 	.short	(.L_28 - .L_27)
.L_27:
        /*005c*/ 	.word	0x00000000
        /*0060*/ 	.short	0x0005
        /*0062*/ 	.short	0x0020
        /*0064*/ 	.byte	0x00, 0xf0, 0x11, 0x00


	//----- nvinfo : EIATTR_KPARAM_INFO
	.align		4
.L_28:
        /*0068*/ 	.byte	0x04, 0x17
        /*006a*/ 	.short	(.L_30 - .L_29)
.L_29:
        /*006c*/ 	.word	0x00000000
        /*0070*/ 	.short	0x0004
        /*0072*/ 	.short	0x001c
        /*0074*/ 	.byte	0x00, 0xf0, 0x11, 0x00


	//----- nvinfo : EIATTR_KPARAM_INFO
	.align		4
.L_30:
        /*0078*/ 	.byte	0x04, 0x17
        /*007a*/ 	.short	(.L_32 - .L_31)
.L_31:
        /*007c*/ 	.word	0x00000000
        /*0080*/ 	.short	0x0003
        /*0082*/ 	.short	0x0018
        /*0084*/ 	.byte	0x00, 0xf0, 0x11, 0x00


	//----- nvinfo : EIATTR_KPARAM_INFO
	.align		4
.L_32:
        /*0088*/ 	.byte	0x04, 0x17
        /*008a*/ 	.short	(.L_34 - .L_33)
.L_33:
        /*008c*/ 	.word	0x00000000
        /*0090*/ 	.short	0x0002
        /*0092*/ 	.short	0x0010
        /*0094*/ 	.byte	0x00, 0xf4, 0x21, 0x00


	//----- nvinfo : EIATTR_KPARAM_INFO
	.align		4
.L_34:
        /*0098*/ 	.byte	0x04, 0x17
        /*009a*/ 	.short	(.L_36 - .L_35)
.L_35:
        /*009c*/ 	.word	0x00000000
        /*00a0*/ 	.short	0x0001
        /*00a2*/ 	.short	0x0008
        /*00a4*/ 	.byte	0x00, 0xf4, 0x21, 0x00


	//----- nvinfo : EIATTR_KPARAM_INFO
	.align		4
.L_36:
        /*00a8*/ 	.byte	0x04, 0x17
        /*00aa*/ 	.short	(.L_38 - .L_37)
.L_37:
        /*00ac*/ 	.word	0x00000000
        /*00b0*/ 	.short	0x0000
        /*00b2*/ 	.short	0x0000
        /*00b4*/ 	.byte	0x00, 0xf4, 0x21, 0x00


	//----- nvinfo : EIATTR_AT_ENTRY_FRAGMENTS
	.align		4
.L_38:
        /*00b8*/ 	.byte	0x04, 0x4f
        /*00ba*/ 	.short	(.L_40 - .L_39)


	//   ....[0]....
.L_39:
        /*00bc*/ 	.word	0x00000004


	//----- nvinfo : EIATTR_RESERVED_SMEM_USED
	.align		4
.L_40:
        /*00c0*/ 	.byte	0x01, 0x41
	.zero		2


	//----- nvinfo : EIATTR_SPARSE_MMA_MASK
	.align		4
        /*00c4*/ 	.byte	0x03, 0x50
        /*00c6*/ 	.short	0x0000


	//----- nvinfo : EIATTR_TCGEN05_1CTA_USED
	.align		4
        /*00c8*/ 	.byte	0x01, 0x51
	.zero		2


	//----- nvinfo : EIATTR_MAXREG_COUNT
	.align		4
        /*00cc*/ 	.byte	0x03, 0x1b
        /*00ce*/ 	.short	0x00ff


	//----- nvinfo : EIATTR_NUM_BARRIERS
	.align		4
        /*00d0*/ 	.byte	0x02, 0x4c
        /*00d2*/ 	.byte	0x01
	.zero		1


	//----- nvinfo : EIATTR_INT_WARP_WIDE_INSTR_OFFSETS
	.align		4
        /*00d4*/ 	.byte	0x04, 0x31
        /*00d6*/ 	.short	(.L_42 - .L_41)


	//   ....[0]....
.L_41:
        /*00d8*/ 	.word	0x000016a0


	//   ....[1]....
        /*00dc*/ 	.word	0x000016c0


	//   ....[2]....
        /*00e0*/ 	.word	0x00001740


	//   ....[3]....
        /*00e4*/ 	.word	0x00001850


	//   ....[4]....
        /*00e8*/ 	.word	0x00001860


	//   ....[5]....
        /*00ec*/ 	.word	0x000018c0


	//   ....[6]....
        /*00f0*/ 	.word	0x000018d0


	//   ....[7]....
        /*00f4*/ 	.word	0x00001af0


	//   ....[8]....
        /*00f8*/ 	.word	0x00001b00


	//   ....[9]....
        /*00fc*/ 	.word	0x00001c20


	//   ....[10]....
        /*0100*/ 	.word	0x00001c30


	//   ....[11]....
        /*0104*/ 	.word	0x00001c70


	//   ....[12]....
        /*0108*/ 	.word	0x00001cb0


	//   ....[13]....
        /*010c*/ 	.word	0x00001df0


	//   ....[14]....
        /*0110*/ 	.word	0x00001e00


	//   ....[15]....
        /*0114*/ 	.word	0x00002070


	//   ....[16]....
        /*0118*/ 	.word	0x00002080


	//   ....[17]....
        /*011c*/ 	.word	0x00002790


	//   ....[18]....
        /*0120*/ 	.word	0x000027e0


	//----- nvinfo : EIATTR_COOP_GROUP_MASK_REGIDS
	.align		4
.L_42:
        /*0124*/ 	.byte	0x04, 0x29
        /*0126*/ 	.short	(.L_44 - .L_43)


	//   ....[0]....
.L_43:
        /*0128*/ 	.word	0xffffffff


	//   ....[1]....
        /*012c*/ 	.word	0xffffffff


	//   ....[2]....
        /*0130*/ 	.word	0xffffffff


	//   ....[3]....
        /*0134*/ 	.word	0xffffffff


	//   ....[4]....
        /*0138*/ 	.word	0xffffffff


	//   ....[5]....
        /*013c*/ 	.word	0xffffffff


	//   ....[6]....
        /*0140*/ 	.word	0xffffffff


	//   ....[7]....
        /*0144*/ 	.word	0xffffffff


	//   ....[8]....
        /*0148*/ 	.word	0xffffffff


	//   ....[9]....
        /*014c*/ 	.word	0xffffffff


	//----- nvinfo : EIATTR_COOP_GROUP_INSTR_OFFSETS
	.align		4
.L_44:
        /*0150*/ 	.byte	0x04, 0x28
        /*0152*/ 	.short	(.L_46 - .L_45)


	//   ....[0]....
.L_45:
        /*0154*/ 	.word	0x00000050


	//   ....[1]....
        /*0158*/ 	.word	0x00000310


	//   ....[2]....
        /*015c*/ 	.word	0x000004f0


	//   ....[3]....
        /*0160*/ 	.word	0x00000980


	//   ....[4]....
        /*0164*/ 	.word	0x00000ac0


	//   ....[5]....
        /*0168*/ 	.word	0x00000fa0


	//   ....[6]....
        /*016c*/ 	.word	0x000010e0


	//   ....[7]....
        /*0170*/ 	.word	0x00001530


	//   ....[8]....
        /*0174*/ 	.word	0x00002620


	//   ....[9]....
        /*0178*/ 	.word	0x00002890


	//----- nvinfo : EIATTR_VRC_CTA_INIT_COUNT
	.align		4
.L_46:
        /*017c*/ 	.byte	0x02, 0x4a
        /*017e*/ 	.byte	0x80
	.zero		1


	//----- nvinfo : EIATTR_MBARRIER_INSTR_OFFSETS
	.align		4
        /*0180*/ 	.byte	0x04, 0x39
        /*0182*/ 	.short	(.L_48 - .L_47)


	//   ....[0]....
.L_47:
        /*0184*/ 	.word	0x00001760
        /*0188*/ 	.word	0x000000ff
        /*018c*/ 	.word	0x00005000
        /*0190*/ 	.short	0x0100
        /*0192*/ 	.byte	0x08
	.zero		1


	//   ....[1]....
        /*0194*/ 	.word	0x00001770
        /*0198*/ 	.word	0x000000ff
        /*019c*/ 	.word	0x00005010
        /*01a0*/ 	.short	0x0100
        /*01a2*/ 	.byte	0x08
	.zero		1


	//   ....[2]....
        /*01a4*/ 	.word	0x00001a10
        /*01a8*/ 	.word	0x000000ff
        /*01ac*/ 	.word	0x00005000
        /*01b0*/ 	.short	0x010a
        /*01b2*/ 	.byte	0x08
	.zero		1


	//   ....[3]....
        /*01b4*/ 	.word	0x00001b50
        /*01b8*/ 	.word	0x000000ff
        /*01bc*/ 	.word	0x00005010
        /*01c0*/ 	.short	0x010a
        /*01c2*/ 	.byte	0x08
	.zero		1


	//   ....[4]....
        /*01c4*/ 	.word	0x00001d30
        /*01c8*/ 	.word	0x000000ff
        /*01cc*/ 	.word	0x00005000
        /*01d0*/ 	.short	0x010a
        /*01d2*/ 	.byte	0x08
	.zero		1


	//   ....[5]....
        /*01d4*/ 	.word	0x00001e40
        /*01d8*/ 	.word	0x000000ff
        /*01dc*/ 	.word	0x00005010
        /*01e0*/ 	.short	0x010a
        /*01e2*/ 	.byte	0x08
	.zero		1


	//   ....[6]....
        /*01e4*/ 	.word	0x00001ed0
        /*01e8*/ 	.word	0x000000ff
        /*01ec*/ 	.word	0x00005000
        /*01f0*/ 	.short	0x0108
        /*01f2*/ 	.byte	0x08
	.zero		1


	//   ....[7]....
        /*01f4*/ 	.word	0x00001ee0
        /*01f8*/ 	.word	0x000000ff
        /*01fc*/ 	.word	0x00005010
        /*0200*/ 	.short	0x0108
        /*0202*/ 	.byte	0x08
	.zero		1


	//   ....[8]....
        /*0204*/ 	.word	0x000028b0
        /*0208*/ 	.word	0x000000ff
        /*020c*/ 	.word	0x00005000
        /*0210*/ 	.short	0x010a
        /*0212*/ 	.byte	0x08
	.zero		1


	//   ....[9]....
        /*0214*/ 	.word	0x000028e0
        /*0218*/ 	.word	0x000000ff
        /*021c*/ 	.word	0x00005010
        /*0220*/ 	.short	0x010a
        /*0222*/ 	.byte	0x08
	.zero		1


	//   ....[10]....
        /*0224*/ 	.word	0x00002910
        /*0228*/ 	.word	0x000000ff
        /*022c*/ 	.word	0x00005000
        /*0230*/ 	.short	0x010a
        /*0232*/ 	.byte	0x08
	.zero		1


	//   ....[11]....
        /*0234*/ 	.word	0x00002940
        /*0238*/ 	.word	0x000000ff
        /*023c*/ 	.word	0x00005010
        /*0240*/ 	.short	0x010a
        /*0242*/ 	.byte	0x08
	.zero		1


	//----- nvinfo : EIATTR_NUM_MBARRIERS
	.align		4
.L_48:
        /*0244*/ 	.byte	0x03, 0x38
        /*0246*/ 	.short	0x0002


	//----- nvinfo : EIATTR_EXIT_INSTR_OFFSETS
	.align		4
        /*0248*/ 	.byte	0x04, 0x1c
        /*024a*/ 	.short	(.L_50 - .L_49)


	//   ....[0]....
.L_49:
        /*024c*/ 	.word	0x000028a0


	//----- nvinfo : EIATTR_REQNTID
	.align		4
.L_50:
        /*0250*/ 	.byte	0x04, 0x10
        /*0252*/ 	.short	(.L_52 - .L_51)
.L_51:
        /*0254*/ 	.word	0x00000080
        /*0258*/ 	.word	0x00000001
        /*025c*/ 	.word	0x00000001


	//----- nvinfo : EIATTR_CRS_STACK_SIZE
	.align		4
.L_52:
        /*0260*/ 	.byte	0x04, 0x1e
        /*0262*/ 	.short	(.L_54 - .L_53)
.L_53:
        /*0264*/ 	.word	0x00000000


	//----- nvinfo : EIATTR_CBANK_PARAM_SIZE
	.align		4
.L_54:
        /*0268*/ 	.byte	0x03, 0x19
        /*026a*/ 	.short	0x0050


	//----- nvinfo : EIATTR_PARAM_CBANK
	.align		4
        /*026c*/ 	.byte	0x04, 0x0a
        /*026e*/ 	.short	(.L_56 - .L_55)
	.align		4
.L_55:
        /*0270*/ 	.word	index@(.nv.constant0.gluon_tcgen05)
        /*0274*/ 	.short	0x0380
        /*0276*/ 	.short	0x0050


	//----- nvinfo : EIATTR_SW_WAR
	.align		4
.L_56:
        /*0278*/ 	.byte	0x04, 0x36
        /*027a*/ 	.short	(.L_58 - .L_57)
.L_57:
        /*027c*/ 	.word	0x00000008
.L_58:


//--------------------- .nv.compat                --------------------------
	.section	.nv.compat,"",@"SHT_CUDA_COMPAT_INFO"
	.align	4
        /*0000*/ 	.byte	0x02, 0x02, 0x02, 0x00, 0x02, 0x05, 0x05, 0x00, 0x02, 0x03, 0x03, 0x00, 0x02, 0x06, 0x01, 0x00


//--------------------- .nv.callgraph             --------------------------
	.section	.nv.callgraph,"",@"SHT_CUDA_CALLGRAPH"
	.align	4
	.sectionentsize	8
	.align		4
        /*0000*/ 	.word	0x00000000
	.align		4
        /*0004*/ 	.word	0xffffffff
	.align		4
        /*0008*/ 	.word	0x00000000
	.align		4
        /*000c*/ 	.word	0xfffffffe
	.align		4
        /*0010*/ 	.word	0x00000000
	.align		4
        /*0014*/ 	.word	0xfffffffd
	.align		4
        /*0018*/ 	.word	0x00000000
	.align		4
        /*001c*/ 	.word	0xfffffffc


//--------------------- .text.gluon_tcgen05       --------------------------
	.section	.text.gluon_tcgen05,"ax",@progbits
	.align	128
        .global         gluon_tcgen05
        .type           gluon_tcgen05,@function
        .size           gluon_tcgen05,(.L_x_74 - gluon_tcgen05)
        .other          gluon_tcgen05,@"STO_CUDA_ENTRY STV_DEFAULT"
gluon_tcgen05:
.text.gluon_tcgen05:
[----:B------:R-:W1:Y:S01]  /*0000*/  LDC R1, c[0x0][0x37c] ;  /* 0x0000df00ff017b82 */ /* 0x000e620000000800 */
[----:B------:R-:W2:Y:S02]  /*0010*/  S2R R0, SR_TID.X ;  /* 0x0000000000007919 */ /* 0x000ea40000002100 */
[----:B--2---:R-:W-:-:S13]  /*0020*/  ISETP.GE.U32.AND P2, PT, R0, 0x20, PT ;  /* 0x000000200000780c */ /* 0x004fda0003f46070 */
[----:B------:R-:W-:Y:S05]  /*0030*/  @P2 BRA `(.L_x_0) ;  /* 0x0000000000b82947 */ /* 0x000fea0003800000 */
[----:B------:R-:W2:Y:S01]  /*0040*/  S2UR UR6, SR_CgaCtaId ;  /* 0x00000000000679c3 */ /* 0x000ea20000008800 */
[----:B------:R-:W-:Y:S01]  /*0050*/  NOP ;  /* 0x0000000000007918 */ /* 0x000fe20000000000 */
[----:B------:R-:W-:Y:S02]  /*0060*/  UMOV UR4, 0x40 ;  /* 0x0000004000047882 */ /* 0x000fe40000000000 */
[----:B--2---:R-:W-:-:S09]  /*0070*/  ULEA UR4, UR6, UR4, 0x18 ;  /* 0x0000000406047291 */ /* 0x004fd2000f8ec0ff */
[----:B------:R-:W2:Y:S01]  /*0080*/  LDS.U8 R2, [UR4] ;  /* 0x00000004ff027984 */ /* 0x000ea20008000000 */
[----:B------:R-:W-:Y:S02]  /*0090*/  UMOV UR4, 0x400 ;  /* 0x0000040000047882 */ /* 0x000fe40000000000 */
[----:B------:R-:W-:Y:S01]  /*00a0*/  ULEA UR4, UR6, UR4, 0x18 ;  /* 0x0000000406047291 */ /* 0x000fe2000f8ec0ff */
[----:B--2---:R-:W-:-:S13]  /*00b0*/  ISETP.NE.AND P0, PT, R2, RZ, PT ;  /* 0x000000ff0200720c */ /* 0x004fda0003f05270 */
[----:B------:R-:W-:Y:S05]  /*00c0*/  @P0 BRA `(.L_x_1) ;  /* 0x00000000007c0947 */ /* 0x000fea0003800000 */
[----:B------:R-:W-:-:S13]  /*00d0*/  ELECT P0, URZ, PT ;  /* 0x0000000000ff782f */ /* 0x000fda0003800000 */
[----:B------:R-:W-:Y:S05]  /*00e0*/  @!P0 BRA `(.L_x_2) ;  /* 0x0000000000848947 */ /* 0x000fea0003800000 */
[----:B------:R-:W-:Y:S01]  /*00f0*/  UMOV UR5, 0x8 ;  /* 0x0000000800057882 */ /* 0x000fe20000000000 */
[----:B------:R-:W-:Y:S02]  /*0100*/  IMAD.MOV.U32 R5, RZ, RZ, 0x1 ;  /* 0x00000001ff057424 */ /* 0x000fe400078e00ff */
[----:B------:R-:W-:Y:S02]  /*0110*/  IMAD.MOV.U32 R3, RZ, RZ, 0xff ;  /* 0x000000ffff037424 */ /* 0x000fe400078e00ff */
[----:B------:R-:W-:Y:S04]  /*0120*/  DEPBAR.LE SB2, 0x36 ;  /* 0x0000ad800000791a */ /* 0x000fe80000000000 */
[----:B------:R-:W2:Y:S02]  /*0130*/  UTCATOMSWS.FIND_AND_SET.ALIGN UP0, UR5, UR5 ;  /* 0x00000005000575e3 */ /* 0x000ea40008000800 */
[----:B--2---:R-:W-:-:S04]  /*0140*/  PLOP3.LUT P0, PT, PT, PT, UP0, 0x80, 0x8 ;  /* 0x000000000008781c */ /* 0x004fc80003f0f008 */
[----:B------:R-:W-:-:S04]  /*0150*/  SEL R2, RZ, 0xffffffff, !P0 ;  /* 0xffffffffff027807 */ /* 0x000fc80004000000 */
[----:B------:R-:W-:Y:S01]  /*0160*/  ISETP.NE.AND P0, PT, R2, RZ, PT ;  /* 0x000000ff0200720c */ /* 0x000fe20003f05270 */
[----:B------:R-:W-:-:S12]  /*0170*/  IMAD.U32 R2, RZ, RZ, UR5 ;  /* 0x00000005ff027e24 */ /* 0x000fd8000f8e00ff */
[----:B------:R-:W-:Y:S05]  /*0180*/  @P0 BRA `(.L_x_3) ;  /* 0x0000000000240947 */ /* 0x000fea0003800000 */
.L_x_4:
[----:B------:R-:W-:Y:S05]  /*0190*/  NANOSLEEP 0x64 ;  /* 0x000000640000795d */ /* 0x000fea0003800000 */
[----:B------:R-:W-:-:S05]  /*01a0*/  UMOV UR5, 0x8 ;  /* 0x0000000800057882 */ /* 0x000fca0000000000 */
[----:B------:R-:W-:Y:S04]  /*01b0*/  DEPBAR.LE SB2, 0x36 ;  /* 0x0000ad800000791a */ /* 0x000fe80000000000 */
[----:B------:R-:W2:Y:S02]  /*01c0*/  UTCATOMSWS.FIND_AND_SET.ALIGN UP0, UR5, UR5 ;  /* 0x00000005000575e3 */ /* 0x000ea40008000800 */
[----:B--2---:R-:W-:-:S04]  /*01d0*/  PLOP3.LUT P0, PT, PT, PT, UP0, 0x80, 0x8 ;  /* 0x000000000008781c */ /* 0x004fc80003f0f008 */
[----:B------:R-:W-:-:S04]  /*01e0*/  SEL R2, RZ, 0xffffffff, !P0 ;  /* 0xffffffffff027807 */ /* 0x000fc80004000000 */
[----:B------:R-:W-:Y:S01]  /*01f0*/  ISETP.NE.AND P0, PT, R2, RZ, PT ;  /* 0x000000ff0200720c */ /* 0x000fe20003f05270 */
[----:B------:R-:W-:-:S12]  /*0200*/  IMAD.U32 R2, RZ, RZ, UR5 ;  /* 0x00000005ff027e24 */ /* 0x000fd8000f8e00ff */
[----:B------:R-:W-:Y:S05]  /*0210*/  @!P0 BRA `(.L_x_4) ;  /* 0xfffffffc00dc8947 */ /* 0x000fea000383ffff */
.L_x_3:
[C---:B------:R-:W-:Y:S01]  /*0220*/  VIADD R4, R2.reuse, 0x10 ;  /* 0x0000001002047836 */ /* 0x040fe20000000000 */
[----:B------:R-:W-:Y:S01]  /*0230*/  UMOV UR5, 0x50 ;  /* 0x0000005000057882 */ /* 0x000fe20000000000 */
[----:B------:R-:W-:Y:S01]  /*0240*/  SHF.L.U32 R3, R3, R2, RZ ;  /* 0x0000000203037219 */ /* 0x000fe200000006ff */
[----:B------:R-:W-:Y:S01]  /*0250*/  ULEA UR5, UR6, UR5, 0x18 ;  /* 0x0000000506057291 */ /* 0x000fe2000f8ec0ff */
[----:B------:R-:W-:Y:S01]  /*0260*/  IMAD.SHL.U32 R2, R2, 0x20, RZ ;  /* 0x0000002002027824 */ /* 0x000fe200078e00ff */
[----:B------:R-:W-:-:S04]  /*0270*/  SHF.L.U32 R4, R5, R4, RZ ;  /* 0x0000000405047219 */ /* 0x000fc800000006ff */
[----:B------:R-:W-:-:S05]  /*0280*/  LOP3.LUT R3, R4, R3, RZ, 0xfc, !PT ;  /* 0x0000000304037212 */ /* 0x000fca00078efcff */
[----:B------:R2:W-:Y:S04]  /*0290*/  ATOMS.OR RZ, [UR5], R3 ;  /* 0x00000003ffff798c */ /* 0x0005e8000b000005 */
[----:B------:R2:W-:Y:S01]  /*02a0*/  STS [UR4], R2 ;  /* 0x00000002ff007988 */ /* 0x0005e20008000804 */
[----:B------:R-:W-:Y:S05]  /*02b0*/  BRA `(.L_x_2) ;  /* 0x0000000000107947 */ /* 0x000fea0003800000 */
.L_x_1:
[----:B------:R-:W-:Y:S01]  /*02c0*/  IMAD.MOV.U32 R3, RZ, RZ, -0x1 ;  /* 0xffffffffff037424 */ /* 0x000fe200078e00ff */
[----:B------:R-:W-:-:S04]  /*02d0*/  MOV R2, 0x300 ;  /* 0x0000030000027802 */ /* 0x000fc80000000f00 */
[----:B------:R2:W-:Y:S03]  /*02e0*/  STS [UR4], R3 ;  /* 0x00000003ff007988 */ /* 0x0005e60008000804 */
[----:B-12---:R-:W-:Y:S05]  /*02f0*/  CALL.REL.NOINC `($__internal_1_$__cuda_sm10x_tcgen05_guardrail_trap_phase_invalid_during_alloc) ;  /* 0x0000002400a87944 */ /* 0x006fea0003c00000 */
.L_x_2:
[----:B------:R-:W-:Y:S05]  /*0300*/  WARPSYNC.ALL ;  /* 0x0000000000007948 */ /* 0x000fea0003800000 */
[----:B------:R-:W-:Y:S01]  /*0310*/  NOP ;  /* 0x0000000000007918 */ /* 0x000fe20000000000 */
.L_x_0:
[----:B------:R-:W3:Y:S08]  /*0320*/  S2UR UR4, SR_CgaCtaId ;  /* 0x00000000000479c3 */ /* 0x000ef00000008800 */
[----:B------:R-:W-:Y:S01]  /*0330*/  BAR.SYNC.DEFER_BLOCKING 0x0 ;  /* 0x0000000000007b1d */ /* 0x000fe20000010000 */
[----:B------:R-:W-:-:S05]  /*0340*/  LOP3.LUT R132, R0, 0x7f, RZ, 0xc0, !PT ;  /* 0x0000007f00847812 */ /* 0x000fca00078ec0ff */
[----:B------:R-:W-:Y:S02]  /*0350*/  UMOV UR8, 0x400 ;  /* 0x0000040000087882 */ /* 0x000fe40000000000 */
[----:B------:R-:W4:Y:S08]  /*0360*/  LDC R10, c[0x0][0x3a0] ;  /* 0x0000e800ff0a7b82 */ /* 0x000f300000000800 */
[----:B------:R-:W5:Y:S01]  /*0370*/  S2UR UR11, SR_CTAID.Y ;  /* 0x00000000000b79c3 */ /* 0x000f620000002600 */
[----:B---3--:R-:W-:-:S09]  /*0380*/  ULEA UR8, UR4, UR8, 0x18 ;  /* 0x0000000804087291 */ /* 0x008fd2000f8ec0ff */
[----:B--2---:R-:W2:Y:S01]  /*0390*/  LDS R3, [UR8] ;  /* 0x00000008ff037984 */ /* 0x004ea20008000800 */
[----:B------:R-:W-:Y:S06]  /*03a0*/  BAR.SYNC.DEFER_BLOCKING 0x0 ;  /* 0x0000000000007b1d */ /* 0x000fec0000010000 */
[----:B------:R-:W-:Y:S05]  /*03b0*/  @P2 BRA `(.L_x_5) ;  /* 0x0000000000182947 */ /* 0x000fea0003800000 */
[----:B------:R-:W-:Y:S01]  /*03c0*/  ELECT P0, URZ, PT ;  /* 0x0000000000ff782f */ /* 0x000fe20003800000 */
[----:B------:R-:W-:Y:S01]  /*03d0*/  IMAD.MOV.U32 R2, RZ, RZ, 0x1 ;  /* 0x00000001ff027424 */ /* 0x000fe200078e00ff */
[----:B------:R-:W-:Y:S01]  /*03e0*/  UMOV UR5, 0x40 ;  /* 0x0000004000057882 */ /* 0x000fe20000000000 */
[----:B------:R-:W-:Y:S01]  /*03f0*/  UVIRTCOUNT.DEALLOC.SMPOOL 0x80 ;  /* 0x000000800000784c */ /* 0x000fe20000000000 */
[----:B------:R-:W-:-:S09]  /*0400*/  ULEA UR5, UR4, UR5, 0x18 ;  /* 0x0000000504057291 */ /* 0x000fd2000f8ec0ff */
[----:B------:R3:W-:Y:S03]  /*0410*/  @P0 STS.U8 [UR5], R2 ;  /* 0x00000002ff000988 */ /* 0x0007e60008000005 */
.L_x_5:
[----:B------:R-:W3:Y:S01]  /*0420*/  S2UR UR4, SR_CTAID.Z ;  /* 0x00000000000479c3 */ /* 0x000ee20000002700 */
[----:B------:R-:W5:Y:S01]  /*0430*/  LDCU UR5, c[0x0][0x370] ;  /* 0x00006e00ff0577ac */ /* 0x000f620008000800 */
[----:B------:R-:W-:Y:S01]  /*0440*/  ISETP.GE.U32.AND P0, PT, R132, 0x20, PT ;  /* 0x000000208400780c */ /* 0x000fe20003f06070 */
[----:B----4-:R-:W-:Y:S01]  /*0450*/  VIADD R5, R10, 0xffffffff ;  /* 0xffffffff0a057836 */ /* 0x010fe20000000000 */
[C---:B------:R-:W-:Y:S01]  /*0460*/  ISETP.NE.U32.AND P3, PT, R132.reuse, RZ, PT ;  /* 0x000000ff8400720c */ /* 0x040fe20003f65070 */
[----:B------:R-:W3:Y:S01]  /*0470*/  LDCU UR7, c[0x0][0x374] ;  /* 0x00006e80ff0777ac */ /* 0x000ee20008000800 */
[----:B------:R-:W-:Y:S01]  /*0480*/  LEA R4, R132, UR8, 0x2 ;  /* 0x0000000884047c11 */ /* 0x000fe2000f8e10ff */
[----:B------:R-:W-:Y:S01]  /*0490*/  BSSY.RECONVERGENT B0, `(.L_x_6) ;  /* 0x0000015000007945 */ /* 0x000fe20003800200 */
[----:B------:R-:W5:Y:S01]  /*04a0*/  S2UR UR6, SR_CTAID.X ;  /* 0x00000000000679c3 */ /* 0x000f620000002500 */
[----:B------:R-:W4:Y:S01]  /*04b0*/  LDCU.64 UR16, c[0x0][0x3c0] ;  /* 0x00007800ff1077ac */ /* 0x000f220008000a00 */
[----:B--2---:R-:W-:-:S05]  /*04c0*/  R2UR UR29, R3 ;  /* 0x00000000031d72ca */ /* 0x004fca00000e0000 */
[----:B------:R2:W-:Y:S01]  /*04d0*/  @!P0 STS [R4], RZ ;  /* 0x000000ff04008388 */ /* 0x0005e20000000800 */
[----:B------:R-:W1:Y:S01]  /*04e0*/  LDC R6, c[0x0][0x398] ;  /* 0x0000e600ff067b82 */ /* 0x000e620000000800 */
[----:B------:R-:W-:Y:S02]  /*04f0*/  NOP ;  /* 0x0000000000007918 */ /* 0x000fe40000000000 */
[----:B------:R2:W-:Y:S01]  /*0500*/  @!P3 STS [UR8+0x20], R5 ;  /* 0x00002005ff00b988 */ /* 0x0005e20008000808 */
[----:B---3-5:R-:W-:-:S04]  /*0510*/  UIMAD UR4, UR4, UR7, UR11 ;  /* 0x00000007040472a4 */ /* 0x028fc8000f8e020b */
[----:B------:R-:W-:-:S04]  /*0520*/  UIMAD UR4, UR4, UR5, UR6 ;  /* 0x00000005040472a4 */ /* 0x000fc8000f8e0206 */
[----:B------:R-:W-:-:S04]  /*0530*/  UIMAD UR4, UR4, 0x180, URZ ;  /* 0x00000180040478a4 */ /* 0x000fc8000f8e02ff */
[----:B----4-:R-:W-:Y:S01]  /*0540*/  UIADD3 UR12, UP0, UPT, UR4, UR16, URZ ;  /* 0x00000010040c7290 */ /* 0x010fe2000ff1e0ff */
[----:B-1----:R-:W-:-:S03]  /*0550*/  VIADD R6, R6, 0xffffffff ;  /* 0xffffffff06067836 */ /* 0x002fc60000000000 */
[----:B------:R-:W-:Y:S01]  /*0560*/  ULEA.HI.X.SX32 UR13, UR4, UR17, 0x1, UP0 ;  /* 0x00000011040d7291 */ /* 0x000fe200080f0eff */
[----:B--2---:R-:W-:Y:S11]  /*0570*/  @P3 BRA `(.L_x_7) ;  /* 0x0000000000183947 */ /* 0x004ff60003800000 */
[----:B------:R-:W1:Y:S01]  /*0580*/  LDS R2, [UR8+0x8] ;  /* 0x00000808ff027984 */ /* 0x000e620008000800 */
[----:B------:R-:W2:Y:S01]  /*0590*/  LDC.64 R8, c[0x0][0x380] ;  /* 0x0000e000ff087b82 */ /* 0x000ea20000000a00 */
[----:B------:R-:W-:Y:S02]  /*05a0*/  IMAD.MOV.U32 R3, RZ, RZ, 0x70 ;  /* 0x00000070ff037424 */ /* 0x000fe400078e00ff */
[----:B--2---:R2:W-:Y:S03]  /*05b0*/  STS.64 [UR8], R8 ;  /* 0x00000008ff007988 */ /* 0x0045e60008000a08 */
[----:B-1----:R-:W-:-:S05]  /*05c0*/  LOP3.LUT R2, R2, 0x10, R3, 0xd8, !PT ;  /* 0x0000001002027812 */ /* 0x002fca00078ed803 */
[----:B------:R2:W-:Y:S02]  /*05d0*/  STS [UR8+0x8], R2 ;  /* 0x00000802ff007988 */ /* 0x0005e40008000808 */
.L_x_7:
[----:B------:R-:W-:Y:S05]  /*05e0*/  BSYNC.RECONVERGENT B0 ;  /* 0x0000000000007941 */ /* 0x000fea0003800200 */
.L_x_6:
[----:B------:R-:W-:Y:S04]  /*05f0*/  BSSY.RECONVERGENT B0, `(.L_x_8) ;  /* 0x000000a000007945 */ /* 0x000fe80003800200 */
[----:B------:R-:W-:Y:S05]  /*0600*/  @P3 BRA `(.L_x_9) ;  /* 0x0000000000203947 */ /* 0x000fea0003800000 */
[----:B--2---:R-:W1:Y:S01]  /*0610*/  LDS R2, [UR8+0x34] ;  /* 0x00003408ff027984 */ /* 0x004e620008000800 */
[----:B------:R-:W-:Y:S02]  /*0620*/  IMAD.MOV.U32 R3, RZ, RZ, 0x3f000000 ;  /* 0x3f000000ff037424 */ /* 0x000fe400078e00ff */
[----:B------:R-:W-:Y:S01]  /*0630*/  @!P3 IMAD.MOV.U32 R7, RZ, RZ, 0x3f ;  /* 0x0000003fff07b424 */ /* 0x000fe200078e00ff */
[----:B------:R-:W2:Y:S02]  /*0640*/  @!P3 LDS R8, [UR8+0x38] ;  /* 0x00003808ff08b984 */ /* 0x000ea40008000800 */
[----:B-1----:R-:W-:Y:S02]  /*0650*/  LOP3.LUT R2, R2, 0xff000000, R3, 0xb8, !PT ;  /* 0xff00000002027812 */ /* 0x002fe400078eb803 */
[----:B--2---:R-:W-:-:S03]  /*0660*/  @!P3 LOP3.LUT R3, R8, 0xff, R7, 0xb8, !PT ;  /* 0x000000ff0803b812 */ /* 0x004fc600078eb807 */
[----:B------:R1:W-:Y:S04]  /*0670*/  STS [UR8+0x34], R2 ;  /* 0x00003402ff007988 */ /* 0x0003e80008000808 */
[----:B------:R1:W-:Y:S02]  /*0680*/  @!P3 STS [UR8+0x38], R3 ;  /* 0x00003803ff00b988 */ /* 0x0003e40008000808 */
.L_x_9:
[----:B------:R-:W-:Y:S05]  /*0690*/  BSYNC.RECONVERGENT B0 ;  /* 0x0000000000007941 */ /* 0x000fea0003800200 */
.L_x_8:
[----:B------:R-:W-:Y:S04]  /*06a0*/  BSSY.RECONVERGENT B0, `(.L_x_10) ;  /* 0x000000a000007945 */ /* 0x000fe80003800200 */
[----:B------:R-:W-:Y:S05]  /*06b0*/  @P3 BRA `(.L_x_11) ;  /* 0x0000000000203947 */ /* 0x000fea0003800000 */
[----:B-12---:R-:W1:Y:S01]  /*06c0*/  LDS R2, [UR8+0x1c] ;  /* 0x00001c08ff027984 */ /* 0x006e620008000800 */
[----:B------:R-:W2:Y:S03]  /*06d0*/  LDC.64 R8, c[0x0][0x3a8] ;  /* 0x0000ea00ff087b82 */ /* 0x000ea60000000a00 */
[----:B------:R3:W-:Y:S01]  /*06e0*/  STS [UR8+0x24], R6 ;  /* 0x00002406ff007988 */ /* 0x0007e20008000808 */
[--C-:B--2---:R-:W-:Y:S02]  /*06f0*/  SHF.R.U32.HI R7, RZ, 0x4, R9.reuse ;  /* 0x00000004ff077819 */ /* 0x104fe40000011609 */
[----:B------:R-:W-:-:S05]  /*0700*/  SHF.R.U64 R3, R8, 0x4, R9 ;  /* 0x0000000408037819 */ /* 0x000fca0000001209 */
[----:B------:R3:W-:Y:S01]  /*0710*/  STS [UR8+0xc], R3 ;  /* 0x00000c03ff007988 */ /* 0x0007e20008000808 */
[----:B-1----:R-:W-:-:S05]  /*0720*/  LOP3.LUT R2, R2, 0xf, R7, 0xb8, !PT ;  /* 0x0000000f02027812 */ /* 0x002fca00078eb807 */
[----:B------:R3:W-:Y:S02]  /*0730*/  STS [UR8+0x1c], R2 ;  /* 0x00001c02ff007988 */ /* 0x0007e40008000808 */
.L_x_11:
[----:B------:R-:W-:Y:S05]  /*0740*/  BSYNC.RECONVERGENT B0 ;  /* 0x0000000000007941 */ /* 0x000fea0003800200 */
.L_x_10:
[----:B------:R-:W-:Y:S04]  /*0750*/  BSSY.RECONVERGENT B1, `(.L_x_12) ;  /* 0x000001d000017945 */ /* 0x000fe80003800200 */
[----:B------:R-:W-:Y:S04]  /*0760*/  BSSY.RELIABLE B0, `(.L_x_13) ;  /* 0x0000018000007945 */ /* 0x000fe80003800100 */
[----:B------:R-:W-:Y:S05]  /*0770*/  @P3 BRA `(.L_x_14) ;  /* 0x00000000001c3947 */ /* 0x000fea0003800000 */
[----:B-123--:R-:W1:Y:S02]  /*0780*/  LDS R2, [UR8+0x34] ;  /* 0x00003408ff027984 */ /* 0x00ee640008000800 */
[----:B-1----:R-:W-:-:S05]  /*0790*/  LOP3.LUT R2, R2, 0x7, RZ, 0xb8, !PT ;  /* 0x0000000702027812 */ /* 0x002fca00078eb8ff */
[----:B------:R1:W-:Y:S01]  /*07a0*/  STS [UR8+0x34], R2 ;  /* 0x00003402ff007988 */ /* 0x0003e20008000808 */
[----:B------:R-:W-:Y:S05]  /*07b0*/  @P3 BRA `(.L_x_15) ;  /* 0x00000000001c3947 */ /* 0x000fea0003800000 */
[----:B-1----:R-:W1:Y:S02]  /*07c0*/  LDS R2, [UR8+0x34] ;  /* 0x00003408ff027984 */ /* 0x002e640008000800 */
[----:B-1----:R-:W-:-:S05]  /*07d0*/  LOP3.LUT R2, R2, 0x38, RZ, 0xb8, !PT ;  /* 0x0000003802027812 */ /* 0x002fca00078eb8ff */
[----:B------:R4:W-:Y:S02]  /*07e0*/  STS [UR8+0x34], R2 ;  /* 0x00003402ff007988 */ /* 0x0009e40008000808 */
.L_x_14:
[----:B------:R-:W-:Y:S05]  /*07f0*/  @P3 BRA `(.L_x_16) ;  /* 0x00000000001c3947 */ /* 0x000fea0003800000 */
[----:B-1234-:R-:W1:Y:S02]  /*0800*/  LDS R2, [UR8+0x8] ;  /* 0x00000808ff027984 */ /* 0x01ee640008000800 */
[----:B-1----:R-:W-:-:S05]  /*0810*/  LOP3.LUT R2, R2, 0x780, RZ, 0xb8, !PT ;  /* 0x0000078002027812 */ /* 0x002fca00078eb8ff */
[----:B------:R2:W-:Y:S02]  /*0820*/  STS [UR8+0x8], R2 ;  /* 0x00000802ff007988 */ /* 0x0005e40008000808 */
.L_x_15:
[----:B------:R-:W-:Y:S05]  /*0830*/  @P3 BRA `(.L_x_17) ;  /* 0x0000000000283947 */ /* 0x000fea0003800000 */
[----:B-12---:R-:W1:Y:S02]  /*0840*/  LDS R2, [UR8+0x8] ;  /* 0x00000808ff027984 */ /* 0x006e640008000800 */
[----:B-1----:R-:W-:-:S05]  /*0850*/  LOP3.LUT R2, R2, 0x1800, RZ, 0xb8, !PT ;  /* 0x0000180002027812 */ /* 0x002fca00078eb8ff */
[----:B------:R5:W-:Y:S02]  /*0860*/  STS [UR8+0x8], R2 ;  /* 0x00000802ff007988 */ /* 0x000be40008000808 */
.L_x_16:
[----:B------:R-:W-:Y:S05]  /*0870*/  @P3 BREAK.RELIABLE B0 ;  /* 0x0000000000003942 */ /* 0x000fea0003800100 */
[----:B------:R-:W-:Y:S05]  /*0880*/  @P3 BRA `(.L_x_18) ;  /* 0x0000000000243947 */ /* 0x000fea0003800000 */
[----:B-1-3--:R-:W1:Y:S01]  /*0890*/  LDS R3, [UR8+0x8] ;  /* 0x00000808ff037984 */ /* 0x00ae620008000800 */
[----:B--2-45:R-:W-:-:S05]  /*08a0*/  IMAD.MOV.U32 R2, RZ, RZ, 0x6000 ;  /* 0x00006000ff027424 */ /* 0x034fca00078e00ff */
[----:B-1----:R-:W-:-:S04]  /*08b0*/  LOP3.LUT R2, R3, 0x4000, R2, 0xd8, !PT ;  /* 0x0000400003027812 */ /* 0x002fc800078ed802 */
[----:B------:R-:W-:-:S05]  /*08c0*/  LOP3.LUT R2, R2, 0x400000, RZ, 0xb8, !PT ;  /* 0x0040000002027812 */ /* 0x000fca00078eb8ff */
[----:B------:R3:W-:Y:S02]  /*08d0*/  STS [UR8+0x8], R2 ;  /* 0x00000802ff007988 */ /* 0x0007e40008000808 */
.L_x_17:
[----:B------:R-:W-:Y:S05]  /*08e0*/  BSYNC.RELIABLE B0 ;  /* 0x0000000000007941 */ /* 0x000fea0003800100 */
.L_x_13:
[----:B-123--:R-:W1:Y:S02]  /*08f0*/  @!P3 LDS R2, [UR8+0x8] ;  /* 0x00000808ff02b984 */ /* 0x00ee640008000800 */
[----:B-1----:R-:W-:-:S05]  /*0900*/  @!P3 LOP3.LUT R2, R2, 0x8000, RZ, 0xb8, !PT ;  /* 0x000080000202b812 */ /* 0x002fca00078eb8ff */
[----:B------:R1:W-:Y:S02]  /*0910*/  @!P3 STS [UR8+0x8], R2 ;  /* 0x00000802ff00b988 */ /* 0x0003e40008000808 */
.L_x_18:
[----:B------:R-:W-:Y:S05]  /*0920*/  BSYNC.RECONVERGENT B1 ;  /* 0x0000000000017941 */ /* 0x000fea0003800200 */
.L_x_12:
[----:B------:R-:W-:Y:S05]  /*0930*/  WARPSYNC.ALL ;  /* 0x0000000000007948 */ /* 0x000fea0003800000 */
[----:B------:R-:W-:Y:S01]  /*0940*/  NOP ;  /* 0x0000000000007918 */ /* 0x000fe20000000000 */
[----:B------:R-:W-:Y:S05]  /*0950*/  @P0 BRA `(.L_x_19) ;  /* 0x0000000000300947 */ /* 0x000fea0003800000 */
[----:B-12345:R-:W1:Y:S01]  /*0960*/  S2R R2, SR_LANEID ;  /* 0x0000000000027919 */ /* 0x03ee620000000000 */
[----:B------:R-:W-:Y:S05]  /*0970*/  WARPSYNC.ALL ;  /* 0x0000000000007948 */ /* 0x000fea0003800000 */
[----:B------:R-:W-:Y:S01]  /*0980*/  NOP ;  /* 0x0000000000007918 */ /* 0x000fe20000000000 */
[----:B-1----:R-:W-:-:S05]  /*0990*/  IMAD.SHL.U32 R7, R2, 0x4, RZ ;  /* 0x0000000402077824 */ /* 0x002fca00078e00ff */
[----:B------:R-:W1:Y:S01]  /*09a0*/  LDS R9, [R7+UR8] ;  /* 0x0000000807097984 */ /* 0x000e620008000800 */
[----:B------:R-:W-:-:S05]  /*09b0*/  IADD3 R2, P1, PT, R7, UR12, RZ ;  /* 0x0000000c07027c10 */ /* 0x000fca000ff3e0ff */
[----:B------:R-:W-:-:S05]  /*09c0*/  IMAD.X R3, RZ, RZ, UR13, P1 ;  /* 0x0000000dff037e24 */ /* 0x000fca00088e06ff */
[----:B-1----:R1:W2:Y:S01]  /*09d0*/  ATOMG.E.EXCH.STRONG.GPU PT, RZ, [R2], R9 ;  /* 0x0000000902ff73a8 */ /* 0x0022a200041ee100 */
[----:B------:R-:W-:-:S04]  /*09e0*/  DEPBAR {5,4,3,2,1,0} ;  /* 0x0000003f0000791a */ /* 0x000fc80000000000 */
[----:B------:R-:W3:Y:S02]  /*09f0*/  CCTL.E.C.LDCU.IV.DEEP [UR12] ;  /* 0x000000000c007540 */ /* 0x000ee40009c08000 */
[----:B---3--:R1:W-:Y:S01]  /*0a00*/  UTMACCTL.IV [UR12] ;  /* 0x000000000c0079b9 */ /* 0x0083e20008000000 */
[----:B------:R-:W-:Y:S01]  /*0a10*/  NOP ;  /* 0x0000000000007918 */ /* 0x000fe20000000000 */
.L_x_19:
[----:B------:R-:W-:Y:S05]  /*0a20*/  @P0 BRA `(.L_x_20) ;  /* 0x00000000000c0947 */ /* 0x000fea0003800000 */
[----:B------:R0:W-:Y:S01]  /*0a30*/  UTMACMDFLUSH ;  /* 0x00000000000079b7 */ /* 0x0001e20000000000 */
[----:B------:R-:W-:Y:S05]  /*0a40*/  @P0 BRA `(.L_x_20) ;  /* 0x0000000000040947 */ /* 0x000fea0003800000 */
[----:B------:R-:W-:-:S04]  /*0a50*/  DEPBAR.LE SB0, 0x0 ;  /* 0x000080000000791a */ /* 0x000fc80000000000 */
.L_x_20:
[----:B------:R-:W-:Y:S05]  /*0a60*/  WARPSYNC.ALL ;  /* 0x0000000000007948 */ /* 0x000fea0003800000 */
[----:B------:R-:W-:Y:S01]  /*0a70*/  NOP ;  /* 0x0000000000007918 */ /* 0x000fe20000000000 */
[----:B--2---:R-:W-:Y:S06]  /*0a80*/  BAR.SYNC.DEFER_BLOCKING 0x0 ;  /* 0x0000000000007b1d */ /* 0x004fec0000010000 */
[----:B------:R-:W-:Y:S02]  /*0a90*/  BSSY.RECONVERGENT B1, `(.L_x_21) ;  /* 0x000000b000017945 */ /* 0x000fe40003800200 */
[----:B------:R-:W-:Y:S06]  /*0aa0*/  BAR.SYNC.DEFER_BLOCKING 0x0 ;  /* 0x0000000000007b1d */ /* 0x000fec0000010000 */
[----:B------:R2:W-:Y:S01]  /*0ab0*/  @!P0 STS [R4], RZ ;  /* 0x000000ff04008388 */ /* 0x0005e20000000800 */
[----:B------:R-:W-:Y:S01]  /*0ac0*/  NOP ;  /* 0x0000000000007918 */ /* 0x000fe20000000000 */
[----:B------:R-:W-:Y:S05]  /*0ad0*/  @P3 BRA `(.L_x_22) ;  /* 0x0000000000183947 */ /* 0x000fea0003800000 */
[----:B-1-345:R-:W1:Y:S01]  /*0ae0*/  LDS R2, [UR8+0x8] ;  /* 0x00000808ff027984 */ /* 0x03ae620008000800 */
[----:B------:R-:W3:Y:S01]  /*0af0*/  LDC.64 R8, c[0x0][0x388] ;  /* 0x0000e200ff087b82 */ /* 0x000ee20000000a00 */
[----:B------:R-:W-:Y:S02]  /*0b00*/  IMAD.MOV.U32 R3, RZ, RZ, 0x70 ;  /* 0x00000070ff037424 */ /* 0x000fe400078e00ff */
[----:B---3--:R3:W-:Y:S03]  /*0b10*/  STS.64 [UR8], R8 ;  /* 0x00000008ff007988 */ /* 0x0087e60008000a08 */
[----:B-1----:R-:W-:-:S05]  /*0b20*/  LOP3.LUT R2, R2, 0x10, R3, 0xd8, !PT ;  /* 0x0000001002027812 */ /* 0x002fca00078ed803 */
[----:B------:R3:W-:Y:S02]  /*0b30*/  STS [UR8+0x8], R2 ;  /* 0x00000802ff007988 */ /* 0x0007e40008000808 */
.L_x_22:
[----:B-1----:R-:W-:Y:S05]  /*0b40*/  BSYNC.RECONVERGENT B1 ;  /* 0x0000000000017941 */ /* 0x002fea0003800200 */
.L_x_21:
[----:B------:R-:W-:Y:S04]  /*0b50*/  BSSY.RECONVERGENT B2, `(.L_x_23) ;  /* 0x000000f000027945 */ /* 0x000fe80003800200 */
[----:B------:R-:W-:Y:S04]  /*0b60*/  BSSY.RELIABLE B1, `(.L_x_24) ;  /* 0x000000c000017945 */ /* 0x000fe80003800100 */
[----:B------:R-:W-:Y:S05]  /*0b70*/  @P3 BRA `(.L_x_25) ;  /* 0x0000000000283947 */ /* 0x000fea0003800000 */
[----:B---345:R-:W1:Y:S01]  /*0b80*/  LDS R2, [UR8+0x34] ;  /* 0x00003408ff027984 */ /* 0x038e620008000800 */
[----:B------:R-:W-:Y:S01]  /*0b90*/  IMAD.MOV.U32 R3, RZ, RZ, 0x3f000000 ;  /* 0x3f000000ff037424 */ /* 0x000fe200078e00ff */
[----:B------:R-:W-:Y:S05]  /*0ba0*/  @P3 BREAK.RELIABLE B1 ;  /* 0x0000000000013942 */ /* 0x000fea0003800100 */
[----:B-1----:R-:W-:-:S05]  /*0bb0*/  LOP3.LUT R2, R2, 0xff000000, R3, 0xb8, !PT ;  /* 0xff00000002027812 */ /* 0x002fca00078eb803 */
[----:B------:R1:W-:Y:S01]  /*0bc0*/  STS [UR8+0x34], R2 ;  /* 0x00003402ff007988 */ /* 0x0003e20008000808 */
[----:B------:R-:W-:Y:S05]  /*0bd0*/  @P3 BRA `(.L_x_26) ;  /* 0x0000000000183947 */ /* 0x000fea0003800000 */
[----:B-1----:R-:W1:Y:S01]  /*0be0*/  LDS R2, [UR8+0x38] ;  /* 0x00003808ff027984 */ /* 0x002e620008000800 */
[----:B------:R-:W-:-:S05]  /*0bf0*/  IMAD.MOV.U32 R3, RZ, RZ, 0xff ;  /* 0x000000ffff037424 */ /* 0x000fca00078e00ff */
[----:B-1----:R-:W-:-:S05]  /*0c00*/  LOP3.LUT R2, R2, 0xff, R3, 0xb8, !PT ;  /* 0x000000ff02027812 */ /* 0x002fca00078eb803 */
[----:B------:R1:W-:Y:S02]  /*0c10*/  STS [UR8+0x38], R2 ;  /* 0x00003802ff007988 */ /* 0x0003e40008000808 */
.L_x_25:
[----:B------:R-:W-:Y:S05]  /*0c20*/  BSYNC.RELIABLE B1 ;  /* 0x0000000000017941 */ /* 0x000fea0003800100 */
.L_x_24:
[----:B------:R1:W-:Y:S02]  /*0c30*/  @!P3 STS [UR8+0x20], R5 ;  /* 0x00002005ff00b988 */ /* 0x0003e40008000808 */
.L_x_26:
[----:B------:R-:W-:Y:S05]  /*0c40*/  BSYNC.RECONVERGENT B2 ;  /* 0x0000000000027941 */ /* 0x000fea0003800200 */
.L_x_23:
[----:B------:R-:W-:Y:S05]  /*0c50*/  WARPSYNC.ALL ;  /* 0x0000000000007948 */ /* 0x000fea0003800000 */
[----:B------:R-:W-:Y:S01]  /*0c60*/  NOP ;  /* 0x0000000000007918 */ /* 0x000fe20000000000 */
[----:B-1----:R-:W1:Y:S01]  /*0c70*/  LDC R5, c[0x0][0x39c] ;  /* 0x0000e700ff057b82 */ /* 0x002e620000000800 */
[----:B------:R-:W-:Y:S01]  /*0c80*/  BSSY.RECONVERGENT B2, `(.L_x_27) ;  /* 0x000000b000027945 */ /* 0x000fe20003800200 */
[----:B-1----:R-:W-:-:S03]  /*0c90*/  VIADD R5, R5, 0xffffffff ;  /* 0xffffffff05057836 */ /* 0x002fc60000000000 */
[----:B------:R-:W-:Y:S05]  /*0ca0*/  @P3 BRA `(.L_x_28) ;  /* 0x0000000000203947 */ /* 0x000fea0003800000 */
[----:B---345:R-:W1:Y:S01]  /*0cb0*/  LDS R2, [UR8+0x1c] ;  /* 0x00001c08ff027984 */ /* 0x038e620008000800 */
[----:B------:R-:W3:Y:S03]  /*0cc0*/  LDC.64 R8, c[0x0][0x3b0] ;  /* 0x0000ec00ff087b82 */ /* 0x000ee60000000a00 */
[----:B------:R4:W-:Y:S01]  /*0cd0*/  STS [UR8+0x24], R5 ;  /* 0x00002405ff007988 */ /* 0x0009e20008000808 */
[--C-:B---3--:R-:W-:Y:S02]  /*0ce0*/  SHF.R.U32.HI R7, RZ, 0x4, R9.reuse ;  /* 0x00000004ff077819 */ /* 0x108fe40000011609 */
[----:B------:R-:W-:-:S05]  /*0cf0*/  SHF.R.U64 R3, R8, 0x4, R9 ;  /* 0x0000000408037819 */ /* 0x000fca0000001209 */
[----:B------:R4:W-:Y:S01]  /*0d00*/  STS [UR8+0xc], R3 ;  /* 0x00000c03ff007988 */ /* 0x0009e20008000808 */
[----:B-1----:R-:W-:-:S05]  /*0d10*/  LOP3.LUT R2, R2, 0xf, R7, 0xb8, !PT ;  /* 0x0000000f02027812 */ /* 0x002fca00078eb807 */
[----:B------:R4:W-:Y:S02]  /*0d20*/  STS [UR8+0x1c], R2 ;  /* 0x00001c02ff007988 */ /* 0x0009e40008000808 */
.L_x_28:
[----:B------:R-:W-:Y:S05]  /*0d30*/  BSYNC.RECONVERGENT B2 ;  /* 0x0000000000027941 */ /* 0x000fea0003800200 */
.L_x_27:
[----:B------:R-:W-:Y:S04]  /*0d40*/  BSSY.RECONVERGENT B3, `(.L_x_29) ;  /* 0x000001d000037945 */ /* 0x000fe80003800200 */
[----:B------:R-:W-:Y:S04]  /*0d50*/  BSSY.RELIABLE B2, `(.L_x_30) ;  /* 0x0000018000027945 */ /* 0x000fe80003800100 */
[----:B------:R-:W-:Y:S05]  /*0d60*/  @P3 BRA `(.L_x_31) ;  /* 0x00000000001c3947 */ /* 0x000fea0003800000 */
[----:B---345:R-:W1:Y:S02]  /*0d70*/  LDS R2, [UR8+0x34] ;  /* 0x00003408ff027984 */ /* 0x038e640008000800 */
[----:B-1----:R-:W-:-:S05]  /*0d80*/  LOP3.LUT R2, R2, 0x7, RZ, 0xb8, !PT ;  /* 0x0000000702027812 */ /* 0x002fca00078eb8ff */
[----:B------:R1:W-:Y:S01]  /*0d90*/  STS [UR8+0x34], R2 ;  /* 0x00003402ff007988 */ /* 0x0003e20008000808 */
[----:B------:R-:W-:Y:S05]  /*0da0*/  @P3 BRA `(.L_x_32) ;  /* 0x00000000001c3947 */ /* 0x000fea0003800000 */
[----:B-1----:R-:W1:Y:S02]  /*0db0*/  LDS R2, [UR8+0x34] ;  /* 0x00003408ff027984 */ /* 0x002e640008000800 */
[----:B-1----:R-:W-:-:S05]  /*0dc0*/  LOP3.LUT R2, R2, 0x38, RZ, 0xb8, !PT ;  /* 0x0000003802027812 */ /* 0x002fca00078eb8ff */
[----:B------:R1:W-:Y:S02]  /*0dd0*/  STS [UR8+0x34], R2 ;  /* 0x00003402ff007988 */ /* 0x0003e40008000808 */
.L_x_31:
[----:B------:R-:W-:Y:S05]  /*0de0*/  @P3 BRA `(.L_x_33) ;  /* 0x00000000001c3947 */ /* 0x000fea0003800000 */
[----:B-1-345:R-:W1:Y:S02]  /*0df0*/  LDS R2, [UR8+0x8] ;  /* 0x00000808ff027984 */ /* 0x03ae640008000800 */
[----:B-1----:R-:W-:-:S05]  /*0e00*/  LOP3.LUT R2, R2, 0x780, RZ, 0xb8, !PT ;  /* 0x0000078002027812 */ /* 0x002fca00078eb8ff */
[----:B------:R3:W-:Y:S02]  /*0e10*/  STS [UR8+0x8], R2 ;  /* 0x00000802ff007988 */ /* 0x0007e40008000808 */
.L_x_32:
[----:B------:R-:W-:Y:S05]  /*0e20*/  @P3 BRA `(.L_x_34) ;  /* 0x0000000000283947 */ /* 0x000fea0003800000 */
[----:B-1-3--:R-:W1:Y:S02]  /*0e30*/  LDS R2, [UR8+0x8] ;  /* 0x00000808ff027984 */ /* 0x00ae640008000800 */
[----:B-1----:R-:W-:-:S05]  /*0e40*/  LOP3.LUT R2, R2, 0x1800, RZ, 0xb8, !PT ;  /* 0x0000180002027812 */ /* 0x002fca00078eb8ff */
[----:B------:R1:W-:Y:S02]  /*0e50*/  STS [UR8+0x8], R2 ;  /* 0x00000802ff007988 */ /* 0x0003e40008000808 */
.L_x_33:
[----:B------:R-:W-:Y:S05]  /*0e60*/  @P3 BREAK.RELIABLE B2 ;  /* 0x0000000000023942 */ /* 0x000fea0003800100 */
[----:B------:R-:W-:Y:S05]  /*0e70*/  @P3 BRA `(.L_x_35) ;  /* 0x0000000000243947 */ /* 0x000fea0003800000 */
[----:B-1-345:R-:W1:Y:S01]  /*0e80*/  LDS R2, [UR8+0x8] ;  /* 0x00000808ff027984 */ /* 0x03ae620008000800 */
[----:B------:R-:W-:-:S05]  /*0e90*/  IMAD.MOV.U32 R3, RZ, RZ, 0x6000 ;  /* 0x00006000ff037424 */ /* 0x000fca00078e00ff */
[----:B-1----:R-:W-:-:S04]  /*0ea0*/  LOP3.LUT R2, R2, 0x4000, R3, 0xd8, !PT ;  /* 0x0000400002027812 */ /* 0x002fc800078ed803 */
[----:B------:R-:W-:-:S05]  /*0eb0*/  LOP3.LUT R2, R2, 0x400000, RZ, 0xb8, !PT ;  /* 0x0040000002027812 */ /* 0x000fca00078eb8ff */
[----:B------:R4:W-:Y:S02]  /*0ec0*/  STS [UR8+0x8], R2 ;  /* 0x00000802ff007988 */ /* 0x0009e40008000808 */
.L_x_34:
[----:B------:R-:W-:Y:S05]  /*0ed0*/  BSYNC.RELIABLE B2 ;  /* 0x0000000000027941 */ /* 0x000fea0003800100 */
.L_x_30:
[----:B-1-34-:R-:W1:Y:S02]  /*0ee0*/  @!P3 LDS R2, [UR8+0x8] ;  /* 0x00000808ff02b984 */ /* 0x01ae640008000800 */
[----:B-1----:R-:W-:-:S05]  /*0ef0*/  @!P3 LOP3.LUT R2, R2, 0x8000, RZ, 0xb8, !PT ;  /* 0x000080000202b812 */ /* 0x002fca00078eb8ff */
[----:B------:R1:W-:Y:S02]  /*0f00*/  @!P3 STS [UR8+0x8], R2 ;  /* 0x00000802ff00b988 */ /* 0x0003e40008000808 */
.L_x_35:
[----:B------:R-:W-:Y:S05]  /*0f10*/  BSYNC.RECONVERGENT B3 ;  /* 0x0000000000037941 */ /* 0x000fea0003800200 */
.L_x_29:
[----:B------:R-:W-:Y:S05]  /*0f20*/  WARPSYNC.ALL ;  /* 0x0000000000007948 */ /* 0x000fea0003800000 */
[----:B------:R-:W-:Y:S01]  /*0f30*/  NOP ;  /* 0x0000000000007918 */ /* 0x000fe20000000000 */
[----:B------:R-:W-:-:S04]  /*0f40*/  UIADD3 UR5, UPT, UPT, UR4, 0x80, URZ ;  /* 0x0000008004057890 */ /* 0x000fc8000fffe0ff */
[----:B------:R-:W-:-:S04]  /*0f50*/  UIADD3 UR14, UP0, UPT, UR5, UR16, URZ ;  /* 0x00000010050e7290 */ /* 0x000fc8000ff1e0ff */
[----:B------:R-:W-:Y:S01]  /*0f60*/  ULEA.HI.X.SX32 UR15, UR5, UR17, 0x1, UP0 ;  /* 0x00000011050f7291 */ /* 0x000fe200080f0eff */
[----:B------:R-:W-:Y:S11]  /*0f70*/  @P0 BRA `(.L_x_36) ;  /* 0x0000000000300947 */ /* 0x000ff60003800000 */
[----:B-1-345:R-:W1:Y:S01]  /*0f80*/  S2R R2, SR_LANEID ;  /* 0x0000000000027919 */ /* 0x03ae620000000000 */
[----:B------:R-:W-:Y:S05]  /*0f90*/  WARPSYNC.ALL ;  /* 0x0000000000007948 */ /* 0x000fea0003800000 */
[----:B------:R-:W-:Y:S01]  /*0fa0*/  NOP ;  /* 0x0000000000007918 */ /* 0x000fe20000000000 */
[----:B-1----:R-:W-:-:S05]  /*0fb0*/  IMAD.SHL.U32 R8, R2, 0x4, RZ ;  /* 0x0000000402087824 */ /* 0x002fca00078e00ff */
[----:B------:R-:W1:Y:S01]  /*0fc0*/  LDS R7, [R8+UR8] ;  /* 0x0000000808077984 */ /* 0x000e620008000800 */
[----:B------:R-:W-:-:S05]  /*0fd0*/  IADD3 R2, P1, PT, R8, UR14, RZ ;  /* 0x0000000e08027c10 */ /* 0x000fca000ff3e0ff */
[----:B------:R-:W-:-:S05]  /*0fe0*/  IMAD.X R3, RZ, RZ, UR15, P1 ;  /* 0x0000000fff037e24 */ /* 0x000fca00088e06ff */
[----:B-1----:R1:W3:Y:S01]  /*0ff0*/  ATOMG.E.EXCH.STRONG.GPU PT, RZ, [R2], R7 ;  /* 0x0000000702ff73a8 */ /* 0x0022e200041ee100 */
[----:B------:R-:W-:-:S04]  /*1000*/  DEPBAR {5,4,3,2,1,0} ;  /* 0x0000003f0000791a */ /* 0x000fc80000000000 */
[----:B------:R-:W4:Y:S02]  /*1010*/  CCTL.E.C.LDCU.IV.DEEP [UR14] ;  /* 0x000000000e007540 */ /* 0x000f240009c08000 */
[----:B----4-:R1:W-:Y:S01]  /*1020*/  UTMACCTL.IV [UR14] ;  /* 0x000000000e0079b9 */ /* 0x0103e20008000000 */
[----:B------:R-:W-:Y:S01]  /*1030*/  NOP ;  /* 0x0000000000007918 */ /* 0x000fe20000000000 */
.L_x_36:
[----:B------:R-:W-:Y:S05]  /*1040*/  @P0 BRA `(.L_x_37) ;  /* 0x00000000000c0947 */ /* 0x000fea0003800000 */
[----:B------:R0:W-:Y:S01]  /*1050*/  UTMACMDFLUSH ;  /* 0x00000000000079b7 */ /* 0x0001e20000000000 */
[----:B------:R-:W-:Y:S05]  /*1060*/  @P0 BRA `(.L_x_37) ;  /* 0x0000000000040947 */ /* 0x000fea0003800000 */
[----:B------:R-:W-:-:S04]  /*1070*/  DEPBAR.LE SB0, 0x0 ;  /* 0x000080000000791a */ /* 0x000fc80000000000 */
.L_x_37:
[----:B------:R-:W-:Y:S05]  /*1080*/  WARPSYNC.ALL ;  /* 0x0000000000007948 */ /* 0x000fea0003800000 */
[----:B------:R-:W-:Y:S01]  /*1090*/  NOP ;  /* 0x0000000000007918 */ /* 0x000fe20000000000 */
[----:B---3--:R-:W-:Y:S06]  /*10a0*/  BAR.SYNC.DEFER_BLOCKING 0x0 ;  /* 0x0000000000007b1d */ /* 0x008fec0000010000 */
[----:B------:R-:W-:Y:S02]  /*10b0*/  BSSY.RECONVERGENT B3, `(.L_x_38) ;  /* 0x000000b000037945 */ /* 0x000fe40003800200 */
[----:B------:R-:W-:Y:S06]  /*10c0*/  BAR.SYNC.DEFER_BLOCKING 0x0 ;  /* 0x0000000000007b1d */ /* 0x000fec0000010000 */
[----:B------:R3:W-:Y:S01]  /*10d0*/  @!P0 STS [R4], RZ ;  /* 0x000000ff04008388 */ /* 0x0007e20000000800 */
[----:B------:R-:W-:Y:S01]  /*10e0*/  NOP ;  /* 0x0000000000007918 */ /* 0x000fe20000000000 */
[----:B------:R-:W-:Y:S05]  /*10f0*/  @P3 BRA `(.L_x_39) ;  /* 0x0000000000183947 */ /* 0x000fea0003800000 */
[----:B-1--45:R-:W1:Y:S01]  /*1100*/  LDS R2, [UR8+0x8] ;  /* 0x00000808ff027984 */ /* 0x032e620008000800 */
[----:B------:R-:W4:Y:S01]  /*1110*/  LDC.64 R8, c[0x0][0x390] ;  /* 0x0000e400ff087b82 */ /* 0x000f220000000a00 */
[----:B------:R-:W-:Y:S02]  /*1120*/  IMAD.MOV.U32 R3, RZ, RZ, 0x70 ;  /* 0x00000070ff037424 */ /* 0x000fe400078e00ff */
[----:B----4-:R4:W-:Y:S03]  /*1130*/  STS.64 [UR8], R8 ;  /* 0x00000008ff007988 */ /* 0x0109e60008000a08 */
[----:B-1----:R-:W-:-:S05]  /*1140*/  LOP3.LUT R2, R2, 0x10, R3, 0xd8, !PT ;  /* 0x0000001002027812 */ /* 0x002fca00078ed803 */
[----:B------:R4:W-:Y:S02]  /*1150*/  STS [UR8+0x8], R2 ;  /* 0x00000802ff007988 */ /* 0x0009e40008000808 */
.L_x_39:
[----:B-1----:R-:W-:Y:S05]  /*1160*/  BSYNC.RECONVERGENT B3 ;  /* 0x0000000000037941 */ /* 0x002fea0003800200 */
.L_x_38:
[----:B------:R-:W-:Y:S04]  /*1170*/  BSSY.RECONVERGENT B4, `(.L_x_40) ;  /* 0x0000033000047945 */ /* 0x000fe80003800200 */
[----:B------:R-:W-:Y:S04]  /*1180*/  BSSY.RELIABLE B3, `(.L_x_41) ;  /* 0x000002e000037945 */ /* 0x000fe80003800100 */
[----:B------:R-:W-:Y:S05]  /*1190*/  @P3 BRA `(.L_x_42) ;  /* 0x0000000000243947 */ /* 0x000fea0003800000 */
[----:B----45:R-:W1:Y:S01]  /*11a0*/  LDS R2, [UR8+0x34] ;  /* 0x00003408ff027984 */ /* 0x030e620008000800 */
[----:B------:R-:W-:-:S05]  /*11b0*/  IMAD.MOV.U32 R3, RZ, RZ, 0x7f000000 ;  /* 0x7f000000ff037424 */ /* 0x000fca00078e00ff */
[----:B-1----:R-:W-:-:S05]  /*11c0*/  LOP3.LUT R2, R2, 0xff000000, R3, 0xb8, !PT ;  /* 0xff00000002027812 */ /* 0x002fca00078eb803 */
[----:B------:R1:W-:Y:S01]  /*11d0*/  STS [UR8+0x34], R2 ;  /* 0x00003402ff007988 */ /* 0x0003e20008000808 */
[----:B------:R-:W-:Y:S05]  /*11e0*/  @P3 BRA `(.L_x_43) ;  /* 0x0000000000183947 */ /* 0x000fea0003800000 */
[----:B-1----:R-:W1:Y:S01]  /*11f0*/  LDS R2, [UR8+0x38] ;  /* 0x00003808ff027984 */ /* 0x002e620008000800 */
[----:B------:R-:W-:-:S05]  /*1200*/  IMAD.MOV.U32 R3, RZ, RZ, 0x3f ;  /* 0x0000003fff037424 */ /* 0x000fca00078e00ff */
[----:B-1----:R-:W-:-:S05]  /*1210*/  LOP3.LUT R2, R2, 0xff, R3, 0xb8, !PT ;  /* 0x000000ff02027812 */ /* 0x002fca00078eb803 */
[----:B------:R1:W-:Y:S02]  /*1220*/  STS [UR8+0x38], R2 ;  /* 0x00003802ff007988 */ /* 0x0003e40008000808 */
.L_x_42:
[----:B------:R-:W-:Y:S05]  /*1230*/  @P3 BRA `(.L_x_44) ;  /* 0x00000000000c3947 */ /* 0x000fea0003800000 */
[----:B------:R1:W-:Y:S02]  /*1240*/  STS [UR8+0x20], R5 ;  /* 0x00002005ff007988 */ /* 0x0003e40008000808 */
.L_x_43:
[----:B------:R-:W-:Y:S05]  /*1250*/  @P3 BRA `(.L_x_45) ;  /* 0x0000000000243947 */ /* 0x000fea0003800000 */
[----:B------:R1:W-:Y:S02]  /*1260*/  STS [UR8+0x24], R6 ;  /* 0x00002406ff007988 */ /* 0x0003e40008000808 */
.L_x_44:
[----:B------:R-:W-:Y:S05]  /*1270*/  @P3 BRA `(.L_x_46) ;  /* 0x00000000002c3947 */ /* 0x000fea0003800000 */
[----:B-1--45:R-:W1:Y:S01]  /*1280*/  LDS R2, [UR8+0x1c] ;  /* 0x00001c08ff027984 */ /* 0x032e620008000800 */
[----:B------:R-:W4:Y:S02]  /*1290*/  LDC.64 R6, c[0x0][0x3b8] ;  /* 0x0000ee00ff067b82 */ /* 0x000f240000000a00 */
[--C-:B----4-:R-:W-:Y:S02]  /*12a0*/  SHF.R.U32.HI R5, RZ, 0x4, R7.reuse ;  /* 0x00000004ff057819 */ /* 0x110fe40000011607 */
[----:B------:R-:W-:-:S05]  /*12b0*/  SHF.R.U64 R3, R6, 0x4, R7 ;  /* 0x0000000406037819 */ /* 0x000fca0000001207 */
[----:B------:R4:W-:Y:S01]  /*12c0*/  STS [UR8+0xc], R3 ;  /* 0x00000c03ff007988 */ /* 0x0009e20008000808 */
[----:B-1----:R-:W-:-:S05]  /*12d0*/  LOP3.LUT R2, R2, 0xf, R5, 0xb8, !PT ;  /* 0x0000000f02027812 */ /* 0x002fca00078eb805 */
[----:B------:R4:W-:Y:S02]  /*12e0*/  STS [UR8+0x1c], R2 ;  /* 0x00001c02ff007988 */ /* 0x0009e40008000808 */
.L_x_45:
[----:B------:R-:W-:Y:S05]  /*12f0*/  @P3 BRA `(.L_x_47) ;  /* 0x00000000001c3947 */ /* 0x000fea0003800000 */
[----:B-1--45:R-:W1:Y:S02]  /*1300*/  LDS R2, [UR8+0x34] ;  /* 0x00003408ff027984 */ /* 0x032e640008000800 */
[----:B-1----:R-:W-:-:S05]  /*1310*/  LOP3.LUT R2, R2, 0x7, RZ, 0xb8, !PT ;  /* 0x0000000702027812 */ /* 0x002fca00078eb8ff */
[----:B------:R1:W-:Y:S02]  /*1320*/  STS [UR8+0x34], R2 ;  /* 0x00003402ff007988 */ /* 0x0003e40008000808 */
.L_x_46:
[----:B------:R-:W-:Y:S05]  /*1330*/  @P3 BRA `(.L_x_48) ;  /* 0x00000000001c3947 */ /* 0x000fea0003800000 */
[----:B-1--45:R-:W1:Y:S02]  /*1340*/  LDS R2, [UR8+0x34] ;  /* 0x00003408ff027984 */ /* 0x032e640008000800 */
[----:B-1----:R-:W-:-:S05]  /*1350*/  LOP3.LUT R2, R2, 0x38, RZ, 0xb8, !PT ;  /* 0x0000003802027812 */ /* 0x002fca00078eb8ff */
[----:B------:R1:W-:Y:S02]  /*1360*/  STS [UR8+0x34], R2 ;  /* 0x00003402ff007988 */ /* 0x0003e40008000808 */
.L_x_47:
[----:B------:R-:W-:Y:S05]  /*1370*/  @P3 BRA `(.L_x_49) ;  /* 0x00000000001c3947 */ /* 0x000fea0003800000 */
[----:B-1--45:R-:W1:Y:S02]  /*1380*/  LDS R2, [UR8+0x8] ;  /* 0x00000808ff027984 */ /* 0x032e640008000800 */
[----:B-1----:R-:W-:-:S05]  /*1390*/  LOP3.LUT R2, R2, 0x780, RZ, 0xb8, !PT ;  /* 0x0000078002027812 */ /* 0x002fca00078eb8ff */
[----:B------:R1:W-:Y:S02]  /*13a0*/  STS [UR8+0x8], R2 ;  /* 0x00000802ff007988 */ /* 0x0003e40008000808 */
.L_x_48:
[----:B------:R-:W-:Y:S05]  /*13b0*/  @P3 BRA `(.L_x_50) ;  /* 0x0000000000283947 */ /* 0x000fea0003800000 */
[----:B-1--45:R-:W1:Y:S02]  /*13c0*/  LDS R2, [UR8+0x8] ;  /* 0x00000808ff027984 */ /* 0x032e640008000800 */
[----:B-1----:R-:W-:-:S05]  /*13d0*/  LOP3.LUT R2, R2, 0x1800, RZ, 0xb8, !PT ;  /* 0x0000180002027812 */ /* 0x002fca00078eb8ff */
[----:B------:R1:W-:Y:S02]  /*13e0*/  STS [UR8+0x8], R2 ;  /* 0x00000802ff007988 */ /* 0x0003e40008000808 */
.L_x_49:
[----:B------:R-:W-:Y:S05]  /*13f0*/  @P3 BREAK.RELIABLE B3 ;  /* 0x0000000000033942 */ /* 0x000fea0003800100 */
[----:B------:R-:W-:Y:S05]  /*1400*/  @P3 BRA `(.L_x_51) ;  /* 0x0000000000243947 */ /* 0x000fea0003800000 */
[----:B-1--45:R-:W1:Y:S01]  /*1410*/  LDS R2, [UR8+0x8] ;  /* 0x00000808ff027984 */ /* 0x032e620008000800 */
[----:B------:R-:W-:-:S05]  /*1420*/  IMAD.MOV.U32 R3, RZ, RZ, 0x6000 ;  /* 0x00006000ff037424 */ /* 0x000fca00078e00ff */
[----:B-1----:R-:W-:-:S04]  /*1430*/  LOP3.LUT R2, R2, 0x6000, R3, 0xd8, !PT ;  /* 0x0000600002027812 */ /* 0x002fc800078ed803 */
[----:B------:R-:W-:-:S05]  /*1440*/  LOP3.LUT R2, R2, 0x400000, RZ, 0xb8, !PT ;  /* 0x0040000002027812 */ /* 0x000fca00078eb8ff */
[----:B------:R1:W-:Y:S02]  /*1450*/  STS [UR8+0x8], R2 ;  /* 0x00000802ff007988 */ /* 0x0003e40008000808 */
.L_x_50:
[----:B------:R-:W-:Y:S05]  /*1460*/  BSYNC.RELIABLE B3 ;  /* 0x0000000000037941 */ /* 0x000fea0003800100 */
.L_x_41:
[----:B-1--45:R-:W1:Y:S02]  /*1470*/  @!P3 LDS R2, [UR8+0x8] ;  /* 0x00000808ff02b984 */ /* 0x032e640008000800 */
[----:B-1----:R-:W-:-:S05]  /*1480*/  @!P3 LOP3.LUT R2, R2, 0x8000, RZ, 0xb8, !PT ;  /* 0x000080000202b812 */ /* 0x002fca00078eb8ff */
[----:B------:R1:W-:Y:S02]  /*1490*/  @!P3 STS [UR8+0x8], R2 ;  /* 0x00000802ff00b988 */ /* 0x0003e40008000808 */
.L_x_51:
[----:B------:R-:W-:Y:S05]  /*14a0*/  BSYNC.RECONVERGENT B4 ;  /* 0x0000000000047941 */ /* 0x000fea0003800200 */
.L_x_40:
[----:B------:R-:W-:Y:S05]  /*14b0*/  WARPSYNC.ALL ;  /* 0x0000000000007948 */ /* 0x000fea0003800000 */
[----:B------:R-:W-:Y:S01]  /*14c0*/  NOP ;  /* 0x0000000000007918 */ /* 0x000fe20000000000 */
[----:B------:R-:W-:-:S04]  /*14d0*/  UIADD3 UR4, UPT, UPT, UR4, 0x100, URZ ;  /* 0x0000010004047890 */ /* 0x000fc8000fffe0ff */
[----:B------:R-:W-:-:S04]  /*14e0*/  UIADD3 UR23, UP0, UPT, UR4, UR16, URZ ;  /* 0x0000001004177290 */ /* 0x000fc8000ff1e0ff */
[----:B------:R-:W-:Y:S01]  /*14f0*/  ULEA.HI.X.SX32 UR28, UR4, UR17, 0x1, UP0 ;  /* 0x00000011041c7291 */ /* 0x000fe200080f0eff */
[----:B------:R-:W-:Y:S11]  /*1500*/  @P0 BRA `(.L_x_52) ;  /* 0x0000000000380947 */ /* 0x000ff60003800000 */
[----:B-1--45:R-:W1:Y:S01]  /*1510*/  S2R R2, SR_LANEID ;  /* 0x0000000000027919 */ /* 0x032e620000000000 */
[----:B------:R-:W-:Y:S05]  /*1520*/  WARPSYNC.ALL ;  /* 0x0000000000007948 */ /* 0x000fea0003800000 */
[----:B------:R-:W-:Y:S01]  /*1530*/  NOP ;  /* 0x0000000000007918 */ /* 0x000fe20000000000 */
[----:B-123--:R-:W-:-:S05]  /*1540*/  IMAD.SHL.U32 R4, R2, 0x4, RZ ;  /* 0x0000000402047824 */ /* 0x00efca00078e00ff */
[----:B------:R-:W1:Y:S01]  /*1550*/  LDS R5, [R4+UR8] ;  /* 0x0000000804057984 */ /* 0x000e620008000800 */
[----:B------:R-:W-:Y:S01]  /*1560*/  IADD3 R2, P1, PT, R4, UR23, RZ ;  /* 0x0000001704027c10 */ /* 0x000fe2000ff3e0ff */
[----:B------:R-:W-:-:S04]  /*1570*/  UMOV UR4, UR23 ;  /* 0x0000001700047c82 */ /* 0x000fc80008000000 */
[----:B------:R-:W-:Y:S01]  /*1580*/  IMAD.X R3, RZ, RZ, UR28, P1 ;  /* 0x0000001cff037e24 */ /* 0x000fe200088e06ff */
[----:B------:R-:W-:-:S04]  /*1590*/  UMOV UR5, UR28 ;  /* 0x0000001c00057c82 */ /* 0x000fc80008000000 */
[----:B-1----:R1:W2:Y:S01]  /*15a0*/  ATOMG.E.EXCH.STRONG.GPU PT, RZ, [R2], R5 ;  /* 0x0000000502ff73a8 */ /* 0x0022a200041ee100 */
[----:B------:R-:W-:-:S04]  /*15b0*/  DEPBAR {5,4,3,2,1,0} ;  /* 0x0000003f0000791a */ /* 0x000fc80000000000 */
[----:B------:R-:W3:Y:S02]  /*15c0*/  CCTL.E.C.LDCU.IV.DEEP [UR4] ;  /* 0x0000000004007540 */ /* 0x000ee40009c08000 */
[----:B---3--:R1:W-:Y:S01]  /*15d0*/  UTMACCTL.IV [UR4] ;  /* 0x00000000040079b9 */ /* 0x0083e20008000000 */
[----:B------:R-:W-:Y:S01]  /*15e0*/  NOP ;  /* 0x0000000000007918 */ /* 0x000fe20000000000 */
.L_x_52:
[----:B------:R-:W-:Y:S05]  /*15f0*/  @P0 BRA `(.L_x_53) ;  /* 0x00000000000c0947 */ /* 0x000fea0003800000 */
[----:B------:R0:W-:Y:S01]  /*1600*/  UTMACMDFLUSH ;  /* 0x00000000000079b7 */ /* 0x0001e20000000000 */
[----:B------:R-:W-:Y:S05]  /*1610*/  @P0 BRA `(.L_x_53) ;  /* 0x0000000000040947 */ /* 0x000fea0003800000 */
[----:B------:R-:W-:-:S04]  /*1620*/  DEPBAR.LE SB0, 0x0 ;  /* 0x000080000000791a */ /* 0x000fc80000000000 */
.L_x_53:
[----:B------:R-:W-:Y:S05]  /*1630*/  WARPSYNC.ALL ;  /* 0x0000000000007948 */ /* 0x000fea0003800000 */
[----:B------:R-:W-:Y:S01]  /*1640*/  NOP ;  /* 0x0000000000007918 */ /* 0x000fe20000000000 */
[----:B--2---:R-:W-:Y:S01]  /*1650*/  BAR.SYNC.DEFER_BLOCKING 0x0 ;  /* 0x0000000000007b1d */ /* 0x004fe20000010000 */
[----:B------:R-:W-:Y:S01]  /*1660*/  ISETP.GE.AND P0, PT, R10, 0x1, PT ;  /* 0x000000010a00780c */ /* 0x000fe20003f06270 */
[----:B------:R-:W-:Y:S01]  /*1670*/  USHF.L.U32 UR11, UR11, 0x8, URZ ;  /* 0x000000080b0b7899 */ /* 0x000fe200080006ff */
[----:B-1--45:R-:W-:Y:S01]  /*1680*/  SHF.R.U32.HI R2, RZ, 0x5, R0 ;  /* 0x00000005ff027819 */ /* 0x032fe20000011600 */
[----:B------:R-:W-:-:S02]  /*1690*/  USHF.L.U32 UR27, UR6, 0x6, URZ ;  /* 0x00000006061b7899 */ /* 0x000fc400080006ff */
[----:B------:R-:W-:Y:S01]  /*16a0*/  VOTEU.ALL UP0, P3 ;  /* 0x0000000000ff7886 */ /* 0x000fe20001800000 */
[----:B------:R-:W-:Y:S01]  /*16b0*/  UMOV UR4, 0x1 ;  /* 0x0000000100047882 */ /* 0x000fe20000000000 */
[----:B------:R-:W-:Y:S01]  /*16c0*/  VOTEU.ALL UP1, P3 ;  /* 0x0000000000ff7886 */ /* 0x000fe20001820000 */
[----:B------:R-:W-:Y:S02]  /*16d0*/  R2UR UR22, R2 ;  /* 0x00000000021672ca */ /* 0x000fe400000e0000 */
[----:B------:R-:W-:-:S04]  /*16e0*/  @!UP0 UIADD3 UR16, UPT, UPT, -UR4, 0x100000, URZ ;  /* 0x0010000004108890 */ /* 0x000fc8000fffe1ff */
[----:B------:R-:W-:Y:S02]  /*16f0*/  @!UP0 USHF.L.U32 UR17, UR16, 0xb, URZ ;  /* 0x0000000b10118899 */ /* 0x000fe400080006ff */
[----:B------:R-:W-:Y:S02]  /*1700*/  @!UP0 USHF.L.U32 UR16, UR16, 0x1, URZ ;  /* 0x0000000110108899 */ /* 0x000fe400080006ff */
[----:B------:R-:W-:-:S04]  /*1710*/  @!UP0 UIADD3 UR4, UPT, UPT, -UR4, 0x100000, URZ ;  /* 0x0010000004048890 */ /* 0x000fc8000fffe1ff */
[----:B------:R-:W-:Y:S02]  /*1720*/  @!UP0 USHF.L.U32 UR5, UR4, 0xb, URZ ;  /* 0x0000000b04058899 */ /* 0x000fe400080006ff */
[----:B------:R-:W-:Y:S01]  /*1730*/  @!UP0 USHF.L.U32 UR4, UR4, 0x1, URZ ;  /* 0x0000000104048899 */ /* 0x000fe200080006ff */
[----:B------:R-:W-:Y:S01]  /*1740*/  VOTEU.ALL UP0, P3 ;  /* 0x0000000000ff7886 */ /* 0x000fe20001800000 */
[----:B------:R-:W1:Y:S04]  /*1750*/  FENCE.VIEW.ASYNC.S ;  /* 0x00000000000073c6 */ /* 0x000e680000000000 */
[----:B-1----:R1:W2:Y:S06]  /*1760*/  @!UP0 SYNCS.EXCH.64 URZ, [UR8+0x5000], UR16 ;  /* 0x0050001008ff85b2 */ /* 0x0022ac0008000100 */
[----:B------:R1:W4:Y:S01]  /*1770*/  @!UP1 SYNCS.EXCH.64 URZ, [UR8+0x5010], UR4 ;  /* 0x0050100408ff95b2 */ /* 0x0003220008000100 */
[----:B------:R-:W-:Y:S05]  /*1780*/  @!P0 BRA `(.L_x_54) ;  /* 0x0000000400c48947 */ /* 0x000fea0003800000 */
[----:B--2-4-:R-:W-:Y:S01]  /*1790*/  BAR.SYNC.DEFER_BLOCKING 0x0 ;  /* 0x0000000000007b1d */ /* 0x014fe20000010000 */
[----:B------:R-:W-:Y:S01]  /*17a0*/  ELECT P1, URZ, PT ;  /* 0x0000000000ff782f */ /* 0x000fe20003820000 */
[----:B------:R-:W-:Y:S01]  /*17b0*/  @!P3 IMAD.MOV.U32 R2, RZ, RZ, 0x5000 ;  /* 0x00005000ff02b424 */ /* 0x000fe200078e00ff */
[----:B-1----:R-:W-:Y:S02]  /*17c0*/  UIADD3 UR16, UPT, UPT, UR8, 0x4000, URZ ;  /* 0x0000400008107890 */ /* 0x002fe4000fffe0ff */
[----:B------:R-:W-:Y:S01]  /*17d0*/  ISETP.LT.U32.AND P1, PT, R132, 0x20, P1 ;  /* 0x000000208400780c */ /* 0x000fe20000f21070 */
[----:B------:R-:W-:Y:S01]  /*17e0*/  UMOV UR19, UR27 ;  /* 0x0000001b00137c82 */ /* 0x000fe20008000000 */
[----:B------:R-:W-:Y:S01]  /*17f0*/  ELECT P0, URZ, PT ;  /* 0x0000000000ff782f */ /* 0x000fe20003800000 */
[----:B------:R-:W-:-:S03]  /*1800*/  USHF.R.U32.HI UR6, URZ, 0x4, UR8 ;  /* 0x00000004ff067899 */ /* 0x000fc60008011608 */
[----:B------:R-:W-:Y:S01]  /*1810*/  ISETP.LT.U32.AND P0, PT, R132, 0x20, P0 ;  /* 0x000000208400780c */ /* 0x000fe20000701070 */
[----:B------:R-:W-:Y:S01]  /*1820*/  UMOV UR7, URZ ;  /* 0x000000ff00077c82 */ /* 0x000fe20008000000 */
[----:B------:R-:W-:Y:S01]  /*1830*/  USGXT.U32 UR6, UR6, 0xe ;  /* 0x0000000e0606789a */ /* 0x000fe20008000000 */
[----:B------:R-:W-:-:S04]  /*1840*/  UMOV UR5, URZ ;  /* 0x000000ff00057c82 */ /* 0x000fc80008000000 */
[----:B------:R-:W-:Y:S01]  /*1850*/  VOTEU.ANY UP0, P1 ;  /* 0x0000000000ff7886 */ /* 0x000fe20000800100 */
[----:B------:R-:W-:-:S04]  /*1860*/  VOTEU.ANY UP2, P1 ;  /* 0x0000000000ff7886 */ /* 0x000fc80000840100 */
[----:B------:R-:W-:Y:S02]  /*1870*/  @UP0 UIADD3 UR17, UPT, UPT, UR8, 0x5000, URZ ;  /* 0x0000500008110890 */ /* 0x000fe4000fffe0ff */
[----:B------:R1:W-:Y:S01]  /*1880*/  @!P3 SYNCS.ARRIVE.TRANS64 RZ, [UR8+0x5000], R2 ;  /* 0x00500002ffffb9a7 */ /* 0x0003e20008000008 */
[----:B------:R-:W-:Y:S01]  /*1890*/  @UP0 UMOV UR18, URZ ;  /* 0x000000ff00120c82 */ /* 0x000fe20008000000 */
[----:B------:R-:W-:Y:S01]  /*18a0*/  BAR.SYNC.DEFER_BLOCKING 0x0 ;  /* 0x0000000000007b1d */ /* 0x000fe20000010000 */
[----:B------:R-:W-:-:S05]  /*18b0*/  UISETP.NE.U32.AND UP0, UPT, UR22, URZ, UPT ;  /* 0x000000ff1600728c */ /* 0x000fca000bf05070 */
[----:B------:R-:W-:Y:S01]  /*18c0*/  VOTEU.ANY UP1, P0 ;  /* 0x0000000000ff7886 */ /* 0x000fe20000020100 */
[----:B------:R-:W-:-:S04]  /*18d0*/  VOTEU.ANY UP3, P0 ;  /* 0x0000000000ff7886 */ /* 0x000fc80000060100 */
[----:B------:R-:W-:Y:S01]  /*18e0*/  @UP1 UIADD3 UR4, UPT, UPT, UR8, 0x5000, URZ ;  /* 0x0000500008041890 */ /* 0x000fe2000fffe0ff */
[----:B------:R-:W-:-:S06]  /*18f0*/  @UP1 UMOV UR10, URZ ;  /* 0x000000ff000a1c82 */ /* 0x000fcc0008000000 */
[----:B------:R-:W-:Y:S01]  /*1900*/  @UP3 UMOV UR9, UR4 ;  /* 0x0000000400093c82 */ /* 0x000fe20008000000 */
[----:B------:R-:W-:-:S04]  /*1910*/  USHF.R.U32.HI UR4, URZ, 0x4, UR16 ;  /* 0x00000004ff047899 */ /* 0x000fc80008011610 */
[----:B------:R-:W-:Y:S01]  /*1920*/  USGXT.U32 UR4, UR4, 0xe ;  /* 0x0000000e0404789a */ /* 0x000fe20008000000 */
[----:B------:R2:W-:Y:S01]  /*1930*/  @UP2 UTMALDG.2D [UR16], [UR12] ;  /* 0x000000100c0025b4 */ /* 0x0005e20008008000 */
[----:B------:R4:W-:Y:S06]  /*1940*/  MEMBAR.ALL.CTA ;  /* 0x0000000000007992 */ /* 0x0009ec0000008000 */
[----:B----4-:R-:W4:Y:S01]  /*1950*/  FENCE.VIEW.ASYNC.S ;  /* 0x00000000000073c6 */ /* 0x010f220000000000 */
[----:B--2---:R-:W-:Y:S01]  /*1960*/  UMOV UR18, 0xfffffffe ;  /* 0xfffffffe00127882 */ /* 0x004fe20000000000 */
[----:B------:R-:W-:Y:S01]  /*1970*/  UMOV UR19, 0x7fffbfdf ;  /* 0x7fffbfdf00137882 */ /* 0x000fe20000000000 */
[----:B------:R-:W-:Y:S01]  /*1980*/  UMOV UR16, UR6 ;  /* 0x0000000600107c82 */ /* 0x000fe20008000000 */
[----:B------:R-:W-:-:S02]  /*1990*/  UIADD3.64 UR20, UPT, UPT, UR6, -UR18, URZ ;  /* 0x8000001206147297 */ /* 0x000fc4000fffe0ff */
[----:B------:R-:W-:Y:S01]  /*19a0*/  UIADD3.64 UR18, UPT, UPT, UR4, -UR18, URZ ;  /* 0x8000001204127297 */ /* 0x000fe2000fffe0ff */
[----:B------:R-:W-:Y:S01]  /*19b0*/  UMOV UR17, 0x80004020 ;  /* 0x8000402000117882 */ /* 0x000fe20000000000 */
[----:B------:R-:W-:Y:S01]  /*19c0*/  UMOV UR6, UR4 ;  /* 0x0000000400067c82 */ /* 0x000fe20008000000 */
[----:B------:R-:W-:Y:S01]  /*19d0*/  UMOV UR7, 0x80004020 ;  /* 0x8000402000077882 */ /* 0x000fe20000000000 */
[----:B----4-:R-:W-:Y:S06]  /*19e0*/  BAR.SYNC.DEFER_BLOCKING 0x0 ;  /* 0x0000000000007b1d */ /* 0x010fec0000010000 */
[----:B------:R1:W-:Y:S02]  /*19f0*/  @UP3 UTMALDG.2D [UR8], [UR14] ;  /* 0x000000080e0035b4 */ /* 0x0003e40008008000 */
[----:B------:R-:W-:Y:S06]  /*1a00*/  BAR.SYNC.DEFER_BLOCKING 0x0 ;  /* 0x0000000000007b1d */ /* 0x000fec0000010000 */
[----:B------:R-:W2:Y:S02]  /*1a10*/  SYNCS.PHASECHK.TRANS64.TRYWAIT P0, [UR8+0x5000], RZ ;  /* 0x005000ffff0075a7 */ /* 0x000ea40008001108 */
[----:B-12---:R-:W-:Y:S05]  /*1a20*/  @!P0 BRA `(.L_x_55) ;  /* 0x0000000c00a08947 */ /* 0x006fea0003800000 */
.L_x_67:
[----:B------:R-:W-:Y:S05]  /*1a30*/  BRA.U UP0, `(.L_x_56) ;  /* 0x00000001001c7547 */ /* 0x000fea000b800000 */
[----:B------:R-:W-:Y:S01]  /*1a40*/  UMOV UR4, 0x0 ;  /* 0x0000000000047882 */ /* 0x000fe20000000000 */
[----:B------:R-:W-:Y:S01]  /*1a50*/  UMOV UR5, 0x4400010 ;  /* 0x0440001000057882 */ /* 0x000fe20000000000 */
[----:B------:R-:W-:Y:S01]  /*1a60*/  UMOV UR24, 0x0 ;  /* 0x0000000000187882 */ /* 0x000fe20000000000 */
[----:B------:R-:W-:Y:S01]  /*1a70*/  UMOV UR25, 0x4400010 ;  /* 0x0440001000197882 */ /* 0x000fe20000000000 */
[----:B------:R1:W-:Y:S01]  /*1a80*/  UTCQMMA gdesc[UR6], gdesc[UR16], tmem[UR29], tmem[UR4], idesc[UR5], !UPT ;  /* 0x00ff0410060075ea */ /* 0x0003e2000f80031d */
[----:B------:R1:W-:Y:S01]  /*1a90*/  UTCQMMA gdesc[UR18], gdesc[UR20], tmem[UR29], tmem[UR24], idesc[UR25], UPT ;  /* 0x00ff1814120075ea */ /* 0x0003e2000b80031d */
[----:B------:R-:W-:Y:S02]  /*1aa0*/  NOP ;  /* 0x0000000000007918 */ /* 0x000fe40000000000 */
.L_x_56:
[----:B------:R-:W-:Y:S01]  /*1ab0*/  ELECT P0, URZ, PT ;  /* 0x0000000000ff782f */ /* 0x000fe20003800000 */
[----:B-1----:R-:W-:-:S03]  /*1ac0*/  UIADD3 UR4, UPT, UPT, UR8, 0x5010, URZ ;  /* 0x0000501008047890 */ /* 0x002fc6000fffe0ff */
[----:B------:R-:W-:Y:S01]  /*1ad0*/  ISETP.LT.U32.AND P0, PT, R132, 0x20, P0 ;  /* 0x000000208400780c */ /* 0x000fe20000701070 */
[----:B------:R-:W-:-:S12]  /*1ae0*/  UMOV UR5, URZ ;  /* 0x000000ff00057c82 */ /* 0x000fd80008000000 */
[----:B------:R-:W-:Y:S01]  /*1af0*/  VOTEU.ANY UP0, P0 ;  /* 0x0000000000ff7886 */ /* 0x000fe20000000100 */
[----:B------:R-:W-:Y:S01]  /*1b00*/  VOTEU.ANY UP1, P0 ;  /* 0x0000000000ff7886 */ /* 0x000fe20000020100 */
[----:B------:R-:W-:-:S03]  /*1b10*/  ISETP.GE.U32.AND P0, PT, R10, 0x41, PT ;  /* 0x000000410a00780c */ /* 0x000fc60003f06070 */
[----:B------:R-:W-:Y:S02]  /*1b20*/  @UP0 UMOV UR9, UR4 ;  /* 0x0000000400090c82 */ /* 0x000fe40008000000 */
[----:B------:R1:W-:Y:S01]  /*1b30*/  @UP1 UTCBAR [UR9], URZ ;  /* 0x000000ff090013e9 */ /* 0x0003e200080000ff */
[----:B------:R-:W-:Y:S06]  /*1b40*/  BAR.SYNC.DEFER_BLOCKING 0x0 ;  /* 0x0000000000007b1d */ /* 0x000fec0000010000 */
[----:B------:R-:W2:Y:S02]  /*1b50*/  SYNCS.PHASECHK.TRANS64.TRYWAIT P1, [UR8+0x5010], RZ ;  /* 0x005010ffff0075a7 */ /* 0x000ea40008021108 */
[----:B-12---:R-:W-:Y:S05]  /*1b60*/  @!P1 BRA `(.L_x_57) ;  /* 0x0000000c005c9947 */ /* 0x006fea0003800000 */
.L_x_68:
[----:B------:R-:W-:Y:S05]  /*1b70*/  @!P0 BRA `(.L_x_54) ;  /* 0x0000000000c88947 */ /* 0x000fea0003800000 */
[----:B------:R-:W-:Y:S01]  /*1b80*/  IMAD.MOV.U32 R2, RZ, RZ, 0x1 ;  /* 0x00000001ff027424 */ /* 0x000fe200078e00ff */
[----:B------:R-:W1:Y:S01]  /*1b90*/  LDCU UR32, c[0x0][0x3a0] ;  /* 0x00007400ff2077ac */ /* 0x000e620008000800 */
[----:B------:R-:W-:-:S05]  /*1ba0*/  UMOV UR26, 0x40 ;  /* 0x00000040001a7882 */ /* 0x000fca0000000000 */
.L_x_61:
[----:B------:R-:W-:Y:S01]  /*1bb0*/  BAR.SYNC.DEFER_BLOCKING 0x0 ;  /* 0x0000000000007b1d */ /* 0x000fe20000010000 */
[----:B------:R-:W-:Y:S01]  /*1bc0*/  ELECT P1, URZ, PT ;  /* 0x0000000000ff782f */ /* 0x000fe20003820000 */
[----:B------:R-:W-:Y:S01]  /*1bd0*/  @!P3 IMAD.MOV.U32 R3, RZ, RZ, 0x5000 ;  /* 0x00005000ff03b424 */ /* 0x000fe200078e00ff */
[----:B------:R-:W-:Y:S02]  /*1be0*/  ELECT P0, URZ, PT ;  /* 0x0000000000ff782f */ /* 0x000fe40003800000 */
[C---:B------:R-:W-:Y:S01]  /*1bf0*/  ISETP.LT.U32.AND P1, PT, R132.reuse, 0x20, P1 ;  /* 0x000000208400780c */ /* 0x040fe20000f21070 */
[----:B------:R-:W-:Y:S01]  /*1c00*/  UMOV UR10, UR26 ;  /* 0x0000001a000a7c82 */ /* 0x000fe20008000000 */
[----:B------:R-:W-:-:S11]  /*1c10*/  ISETP.LT.U32.AND P0, PT, R132, 0x20, P0 ;  /* 0x000000208400780c */ /* 0x000fd60000701070 */
[----:B------:R-:W-:Y:S02]  /*1c20*/  VOTEU.ANY UP0, P1 ;  /* 0x0000000000ff7886 */ /* 0x000fe40000800100 */
[----:B------:R-:W-:-:S03]  /*1c30*/  VOTEU.ANY UP1, P0 ;  /* 0x0000000000ff7886 */ /* 0x000fc60000020100 */
[----:B--2---:R-:W-:Y:S02]  /*1c40*/  @UP0 UIADD3 UR24, UPT, UPT, UR8, 0x4000, URZ ;  /* 0x0000400008180890 */ /* 0x004fe4000fffe0ff */
[----:B------:R2:W-:Y:S01]  /*1c50*/  @!P3 SYNCS.ARRIVE.TRANS64 RZ, [UR8+0x5000], R3 ;  /* 0x00500003ffffb9a7 */ /* 0x0005e20008000008 */
[----:B------:R-:W-:Y:S01]  /*1c60*/  @UP0 UIADD3 UR25, UPT, UPT, UR8, 0x5000, URZ ;  /* 0x0000500008190890 */ /* 0x000fe2000fffe0ff */
[----:B------:R-:W-:Y:S01]  /*1c70*/  VOTEU.ANY UP0, P1 ;  /* 0x0000000000ff7886 */ /* 0x000fe20000800100 */
[----:B------:R-:W-:Y:S01]  /*1c80*/  BAR.SYNC.DEFER_BLOCKING 0x0 ;  /* 0x0000000000007b1d */ /* 0x000fe20000010000 */
[----:B------:R-:W-:Y:S01]  /*1c90*/  @UP1 UIADD3 UR9, UPT, UPT, UR8, 0x5000, URZ ;  /* 0x0000500008091890 */ /* 0x000fe2000fffe0ff */
[----:B--2---:R-:W-:-:S04]  /*1ca0*/  IMAD.U32 R3, R2, -0x80000000, RZ ;  /* 0x8000000002037824 */ /* 0x004fc800078e00ff */
[----:B------:R-:W-:Y:S01]  /*1cb0*/  VOTEU.ANY UP1, P0 ;  /* 0x0000000000ff7886 */ /* 0x000fe20000020100 */
[----:B------:R2:W-:Y:S01]  /*1cc0*/  @UP0 UTMALDG.2D [UR24], [UR12] ;  /* 0x000000180c0005b4 */ /* 0x0005e20008008000 */
[----:B------:R-:W-:Y:S01]  /*1cd0*/  UISETP.NE.U32.AND UP0, UPT, UR22, URZ, UPT ;  /* 0x000000ff1600728c */ /* 0x000fe2000bf05070 */
[----:B------:R4:W-:Y:S06]  /*1ce0*/  MEMBAR.ALL.CTA ;  /* 0x0000000000007992 */ /* 0x0009ec0000008000 */
[----:B----4-:R-:W4:Y:S02]  /*1cf0*/  FENCE.VIEW.ASYNC.S ;  /* 0x00000000000073c6 */ /* 0x010f240000000000 */
[----:B----4-:R-:W-:Y:S06]  /*1d00*/  BAR.SYNC.DEFER_BLOCKING 0x0 ;  /* 0x0000000000007b1d */ /* 0x010fec0000010000 */
[----:B------:R2:W-:Y:S02]  /*1d10*/  @UP1 UTMALDG.2D [UR8], [UR14] ;  /* 0x000000080e0015b4 */ /* 0x0005e40008008000 */
[----:B------:R-:W-:Y:S06]  /*1d20*/  BAR.SYNC.DEFER_BLOCKING 0x0 ;  /* 0x0000000000007b1d */ /* 0x000fec0000010000 */
[----:B------:R-:W4:Y:S02]  /*1d30*/  SYNCS.PHASECHK.TRANS64.TRYWAIT P0, [UR8+0x5000], R3 ;  /* 0x00500003ff0075a7 */ /* 0x000f240008001108 */
[----:B--2-4-:R-:W-:Y:S05]  /*1d40*/  @!P0 BRA `(.L_x_58) ;  /* 0x0000000800f08947 */ /* 0x014fea0003800000 */
.L_x_69:
[----:B------:R-:W-:Y:S05]  /*1d50*/  BRA.U UP0, `(.L_x_59) ;  /* 0x00000001001c7547 */ /* 0x000fea000b800000 */
[----:B------:R-:W-:Y:S01]  /*1d60*/  UMOV UR24, 0x0 ;  /* 0x0000000000187882 */ /* 0x000fe20000000000 */
[----:B------:R-:W-:Y:S01]  /*1d70*/  UMOV UR25, 0x4400010 ;  /* 0x0440001000197882 */ /* 0x000fe20000000000 */
[----:B------:R-:W-:Y:S01]  /*1d80*/  UMOV UR30, 0x0 ;  /* 0x00000000001e7882 */ /* 0x000fe20000000000 */
[----:B------:R-:W-:Y:S01]  /*1d90*/  UMOV UR31, 0x4400010 ;  /* 0x04400010001f7882 */ /* 0x000fe20000000000 */
[----:B------:R2:W-:Y:S01]  /*1da0*/  UTCQMMA gdesc[UR6], gdesc[UR16], tmem[UR29], tmem[UR24], idesc[UR25], UPT ;  /* 0x00ff1810060075ea */ /* 0x0005e2000b80031d */
[----:B------:R2:W-:Y:S01]  /*1db0*/  UTCQMMA gdesc[UR18], gdesc[UR20], tmem[UR29], tmem[UR30], idesc[UR31], UPT ;  /* 0x00ff1e14120075ea */ /* 0x0005e2000b80031d */
[----:B------:R-:W-:Y:S02]  /*1dc0*/  NOP ;  /* 0x0000000000007918 */ /* 0x000fe40000000000 */
.L_x_59:
[----:B------:R-:W-:-:S04]  /*1dd0*/  ELECT P0, URZ, PT ;  /* 0x0000000000ff782f */ /* 0x000fc80003800000 */
[----:B------:R-:W-:-:S13]  /*1de0*/  ISETP.LT.U32.AND P0, PT, R132, 0x20, P0 ;  /* 0x000000208400780c */ /* 0x000fda0000701070 */
[----:B------:R-:W-:Y:S01]  /*1df0*/  VOTEU.ANY UP0, P0 ;  /* 0x0000000000ff7886 */ /* 0x000fe20000000100 */
[----:B------:R-:W-:-:S04]  /*1e00*/  VOTEU.ANY UP1, P0 ;  /* 0x0000000000ff7886 */ /* 0x000fc80000020100 */
[----:B------:R-:W-:Y:S02]  /*1e10*/  @UP0 UMOV UR9, UR4 ;  /* 0x0000000400090c82 */ /* 0x000fe40008000000 */
[----:B------:R4:W-:Y:S01]  /*1e20*/  @UP1 UTCBAR [UR9], URZ ;  /* 0x000000ff090013e9 */ /* 0x0009e200080000ff */
[----:B------:R-:W-:Y:S06]  /*1e30*/  BAR.SYNC.DEFER_BLOCKING 0x0 ;  /* 0x0000000000007b1d */ /* 0x000fec0000010000 */
[----:B------:R-:W5:Y:S02]  /*1e40*/  SYNCS.PHASECHK.TRANS64.TRYWAIT P0, [UR8+0x5010], R3 ;  /* 0x00501003ff0075a7 */ /* 0x000f640008001108 */
[----:B----45:R-:W-:Y:S05]  /*1e50*/  @!P0 BRA `(.L_x_60) ;  /* 0x0000000800b88947 */ /* 0x030fea0003800000 */
.L_x_70:
[----:B------:R-:W-:Y:S01]  /*1e60*/  UIADD3 UR26, UPT, UPT, UR26, 0x40, URZ ;  /* 0x000000401a1a7890 */ /* 0x000fe2000fffe0ff */
[----:B------:R-:W-:-:S03]  /*1e70*/  LOP3.LUT R2, R2, 0x1, RZ, 0x3c, !PT ;  /* 0x0000000102027812 */ /* 0x000fc600078e3cff */
[----:B-1----:R-:W-:-:S09]  /*1e80*/  UISETP.GE.AND UP0, UPT, UR26, UR32, UPT ;  /* 0x000000201a00728c */ /* 0x002fd2000bf06270 */
[----:B------:R-:W-:Y:S05]  /*1e90*/  BRA.U !UP0, `(.L_x_61) ;  /* 0xfffffffd08447547 */ /* 0x000fea000b83ffff */
.L_x_54:
[----:B--2-4-:R-:W-:Y:S06]  /*1ea0*/  BAR.SYNC.DEFER_BLOCKING 0x0 ;  /* 0x0000000000007b1d */ /* 0x014fec0000010000 */
[----:B------:R-:W-:Y:S04]  /*1eb0*/  BSSY.RECONVERGENT B4, `(.L_x_62) ;  /* 0x0000004000047945 */ /* 0x000fe80003800200 */
[----:B------:R-:W-:Y:S05]  /*1ec0*/  @P3 BRA `(.L_x_63) ;  /* 0x0000000000083947 */ /* 0x000fea0003800000 */
[----:B------:R-:W2:Y:S02]  /*1ed0*/  SYNCS.CCTL.IV [UR8+0x5000] ;  /* 0x00500000ff0079b1 */ /* 0x000ea40008000008 */
[----:B--2---:R-:W2:Y:S02]  /*1ee0*/  SYNCS.CCTL.IV [UR8+0x5010] ;  /* 0x00501000ff0079b1 */ /* 0x004ea40008000008 */
.L_x_63:
[----:B-1----:R-:W-:Y:S05]  /*1ef0*/  BSYNC.RECONVERGENT B4 ;  /* 0x0000000000047941 */ /* 0x002fea0003800200 */
.L_x_62:
[----:B------:R-:W-:Y:S01]  /*1f00*/  USHF.L.U32 UR4, UR22, 0x15, URZ ;  /* 0x0000001516047899 */ /* 0x000fe200080006ff */
[C---:B------:R-:W-:Y:S01]  /*1f10*/  IMAD.SHL.U32 R2, R0.reuse, 0x40, RZ ;  /* 0x0000004000027824 */ /* 0x040fe200078e00ff */
[----:B------:R-:W-:Y:S01]  /*1f20*/  ELECT P0, URZ, PT ;  /* 0x0000000000ff782f */ /* 0x000fe20003800000 */
[C---:B------:R-:W-:Y:S01]  /*1f30*/  IMAD.SHL.U32 R133, R0.reuse, 0x80, RZ ;  /* 0x0000008000857824 */ /* 0x040fe200078e00ff */
[----:B------:R-:W-:Y:S01]  /*1f40*/  ULOP3.LUT UR4, UR4, 0x600000, URZ, 0xc0, !UPT ;  /* 0x0060000004047892 */ /* 0x000fe2000f8ec0ff */
[----:B------:R-:W-:Y:S01]  /*1f50*/  IMAD.SHL.U32 R3, R0, 0x10, RZ ;  /* 0x0000001000037824 */ /* 0x000fe200078e00ff */
[----:B------:R-:W-:Y:S01]  /*1f60*/  LOP3.LUT R2, R2, 0x1800, RZ, 0xc0, !PT ;  /* 0x0000180002027812 */ /* 0x000fe200078ec0ff */
[----:B------:R-:W-:Y:S01]  /*1f70*/  IMAD.SHL.U32 R0, R0, 0x200, RZ ;  /* 0x0000020000007824 */ /* 0x000fe200078e00ff */
[----:B------:R-:W-:Y:S01]  /*1f80*/  UIADD3 UR4, UPT, UPT, UR29, UR4, URZ ;  /* 0x000000041d047290 */ /* 0x000fe2000fffe0ff */
[----:B------:R-:W-:Y:S01]  /*1f90*/  LOP3.LUT R133, R133, 0x780, RZ, 0xc0, !PT ;  /* 0x0000078085857812 */ /* 0x000fe200078ec0ff */
[----:B------:R-:W-:Y:S01]  /*1fa0*/  ULOP3.LUT UR22, UR22, 0x1, URZ, 0xc0, !UPT ;  /* 0x0000000116167892 */ /* 0x000fe2000f8ec0ff */
[----:B------:R-:W-:Y:S01]  /*1fb0*/  LOP3.LUT R2, R2, 0x70, R3, 0xf8, !PT ;  /* 0x0000007002027812 */ /* 0x000fe200078ef803 */
[----:B------:R-:W-:Y:S01]  /*1fc0*/  UMOV UR14, UR27 ;  /* 0x0000001b000e7c82 */ /* 0x000fe20008000000 */
[----:B------:R-:W-:Y:S01]  /*1fd0*/  LOP3.LUT R133, R133, 0x2000, R0, 0xf8, !PT ;  /* 0x0000200085857812 */ /* 0x000fe200078ef800 */
[----:B------:R-:W-:Y:S01]  /*1fe0*/  ULEA UR13, UR22, UR11, 0x7 ;  /* 0x0000000b160d7291 */ /* 0x000fe2000f8e38ff */
[----:B------:R-:W-:Y:S01]  /*1ff0*/  ISETP.LT.U32.AND P0, PT, R132, 0x40, P0 ;  /* 0x000000408400780c */ /* 0x000fe20000701070 */
[----:B------:R-:W-:Y:S01]  /*2000*/  ULEA UR12, UR22, UR8, 0xd ;  /* 0x00000008160c7291 */ /* 0x000fe2000f8e68ff */
[----:B---3--:R-:W-:Y:S01]  /*2010*/  LDTM.16dp32bit_t0_t15.x128 R4, tmem[UR4] ;  /* 0x00000004000479ee */ /* 0x008fe20008b80000 */
[----:B------:R-:W1:Y:S01]  /*2020*/  LDTM.16dp32bit_t16_t31.x128 R4, tmem[UR4+0x80] ;  /* 0x00008004000479ee */ /* 0x000e620008ba0000 */
[----:B------:R-:W-:Y:S01]  /*2030*/  LOP3.LUT R0, R133, R2, RZ, 0xfc, !PT ;  /* 0x0000000285007212 */ /* 0x000fe200078efcff */
[----:B------:R-:W-:-:S03]  /*2040*/  NOP ;  /* 0x0000000000007918 */ /* 0x000fc60000000000 */
[C---:B------:R-:W-:Y:S02]  /*2050*/  LOP3.LUT R2, R0.reuse, 0x10, RZ, 0x3c, !PT ;  /* 0x0000001000027812 */ /* 0x040fe400078e3cff */
[----:B------:R-:W-:-:S03]  /*2060*/  LOP3.LUT R3, R0, 0x20, RZ, 0x3c, !PT ;  /* 0x0000002000037812 */ /* 0x000fc600078e3cff */
[----:B-1----:R-:W-:Y:S01]  /*2070*/  VOTEU.ANY UP0, P0 ;  /* 0x0000000000ff7886 */ /* 0x002fe20000000100 */
[----:B------:R-:W-:-:S04]  /*2080*/  VOTEU.ANY UP1, P0 ;  /* 0x0000000000ff7886 */ /* 0x000fc80000020100 */
[----:B------:R-:W-:Y:S01]  /*2090*/  @UP0 UMOV UR4, UR23 ;  /* 0x0000001700040c82 */ /* 0x000fe20008000000 */
[----:B------:R-:W-:Y:S01]  /*20a0*/  @UP0 UMOV UR5, UR28 ;  /* 0x0000001c00050c82 */ /* 0x000fe20008000000 */
[----:B------:R-:W-:Y:S02]  /*20b0*/  F2FP.SATFINITE.E4M3.F32.PACK_AB_MERGE_C R6, R7, R6, RZ ;  /* 0x000000060706723e */ /* 0x000fe400048070ff */
[----:B------:R-:W-:Y:S02]  /*20c0*/  F2FP.SATFINITE.E4M3.F32.PACK_AB_MERGE_C R10, R11, R10, RZ ;  /* 0x0000000a0b0a723e */ /* 0x000fe400048070ff */
[----:B------:R-:W-:Y:S02]  /*20d0*/  F2FP.SATFINITE.E4M3.F32.PACK_AB_MERGE_C R14, R15, R14, RZ ;  /* 0x0000000e0f0e723e */ /* 0x000fe400048070ff */
[----:B------:R-:W-:Y:S02]  /*20e0*/  F2FP.SATFINITE.E4M3.F32.PACK_AB_MERGE_C R7, R19, R18, RZ ;  /* 0x000000121307723e */ /* 0x000fe400048070ff */
[----:B------:R-:W-:-:S02]  /*20f0*/  F2FP.SATFINITE.E4M3.F32.PACK_AB_MERGE_C R22, R23, R22, RZ ;  /* 0x000000161716723e */ /* 0x000fc400048070ff */
[----:B------:R-:W-:Y:S02]  /*2100*/  F2FP.SATFINITE.E4M3.F32.PACK_AB_MERGE_C R26, R27, R26, RZ ;  /* 0x0000001a1b1a723e */ /* 0x000fe400048070ff */
        /* <DEDUP_REMOVED lines=11> */
[----:B------:R-:W-:Y:S02]  /*21c0*/  F2FP.SATFINITE.E4M3.F32.PACK_AB_MERGE_C R4, R5, R4, R6 ;  /* 0x000000040504723e */ /* 0x000fe40004807006 */
[----:B------:R-:W-:Y:S02]  /*21d0*/  F2FP.SATFINITE.E4M3.F32.PACK_AB_MERGE_C R74, R75, R74, RZ ;  /* 0x0000004a4b4a723e */ /* 0x000fe400048070ff */
[----:B------:R-:W-:Y:S02]  /*21e0*/  F2FP.SATFINITE.E4M3.F32.PACK_AB_MERGE_C R78, R79, R78, RZ ;  /* 0x0000004e4f4e723e */ /* 0x000fe400048070ff */
[----:B------:R-:W-:Y:S02]  /*21f0*/  F2FP.SATFINITE.E4M3.F32.PACK_AB_MERGE_C R71, R83, R82, RZ ;  /* 0x000000525347723e */ /* 0x000fe400048070ff */
[----:B------:R-:W-:Y:S02]  /*2200*/  F2FP.SATFINITE.E4M3.F32.PACK_AB_MERGE_C R86, R87, R86, RZ ;  /* 0x000000565756723e */ /* 0x000fe400048070ff */
[----:B------:R-:W-:-:S02]  /*2210*/  F2FP.SATFINITE.E4M3.F32.PACK_AB_MERGE_C R5, R9, R8, R10 ;  /* 0x000000080905723e */ /* 0x000fc4000480700a */
[----:B------:R-:W-:Y:S02]  /*2220*/  F2FP.SATFINITE.E4M3.F32.PACK_AB_MERGE_C R6, R13, R12, R14 ;  /* 0x0000000c0d06723e */ /* 0x000fe4000480700e */
[----:B------:R-:W-:Y:S02]  /*2230*/  F2FP.SATFINITE.E4M3.F32.PACK_AB_MERGE_C R7, R17, R16, R7 ;  /* 0x000000101107723e */ /* 0x000fe40004807007 */
[----:B------:R-:W-:Y:S02]  /*2240*/  F2FP.SATFINITE.E4M3.F32.PACK_AB_MERGE_C R20, R21, R20, R22 ;  /* 0x000000141514723e */ /* 0x000fe40004807016 */
[----:B------:R-:W-:Y:S01]  /*2250*/  F2FP.SATFINITE.E4M3.F32.PACK_AB_MERGE_C R90, R91, R90, RZ ;  /* 0x0000005a5b5a723e */ /* 0x000fe200048070ff */
[----:B--2---:R1:W-:Y:S01]  /*2260*/  STS.128 [R0+UR8], R4 ;  /* 0x0000000400007988 */ /* 0x0043e20008000c08 */
[----:B------:R-:W-:Y:S02]  /*2270*/  F2FP.SATFINITE.E4M3.F32.PACK_AB_MERGE_C R94, R95, R94, RZ ;  /* 0x0000005e5f5e723e */ /* 0x000fe400048070ff */
[----:B------:R-:W-:-:S02]  /*2280*/  F2FP.SATFINITE.E4M3.F32.PACK_AB_MERGE_C R98, R99, R98, RZ ;  /* 0x000000626362723e */ /* 0x000fc400048070ff */
[----:B------:R-:W-:Y:S02]  /*2290*/  F2FP.SATFINITE.E4M3.F32.PACK_AB_MERGE_C R102, R103, R102, RZ ;  /* 0x000000666766723e */ /* 0x000fe400048070ff */
[----:B------:R-:W-:Y:S02]  /*22a0*/  F2FP.SATFINITE.E4M3.F32.PACK_AB_MERGE_C R21, R25, R24, R26 ;  /* 0x000000181915723e */ /* 0x000fe4000480701a */
[----:B------:R-:W-:Y:S02]  /*22b0*/  F2FP.SATFINITE.E4M3.F32.PACK_AB_MERGE_C R22, R29, R28, R30 ;  /* 0x0000001c1d16723e */ /* 0x000fe4000480701e */
[----:B------:R-:W-:Y:S02]  /*22c0*/  F2FP.SATFINITE.E4M3.F32.PACK_AB_MERGE_C R23, R33, R32, R23 ;  /* 0x000000202117723e */ /* 0x000fe40004807017 */
[----:B------:R-:W-:Y:S02]  /*22d0*/  F2FP.SATFINITE.E4M3.F32.PACK_AB_MERGE_C R36, R37, R36, R38 ;  /* 0x000000242524723e */ /* 0x000fe40004807026 */
[----:B------:R-:W-:Y:S01]  /*22e0*/  F2FP.SATFINITE.E4M3.F32.PACK_AB_MERGE_C R106, R107, R106, RZ ;  /* 0x0000006a6b6a723e */ /* 0x000fe200048070ff */
[----:B------:R1:W-:Y:S01]  /*22f0*/  STS.128 [R2+UR8], R20 ;  /* 0x0000001402007988 */ /* 0x0003e20008000c08 */
[----:B------:R-:W-:-:S02]  /*2300*/  F2FP.SATFINITE.E4M3.F32.PACK_AB_MERGE_C R110, R111, R110, RZ ;  /* 0x0000006e6f6e723e */ /* 0x000fc400048070ff */
[----:B------:R-:W-:Y:S02]  /*2310*/  F2FP.SATFINITE.E4M3.F32.PACK_AB_MERGE_C R114, R115, R114, RZ ;  /* 0x000000727372723e */ /* 0x000fe400048070ff */
[----:B------:R-:W-:Y:S02]  /*2320*/  F2FP.SATFINITE.E4M3.F32.PACK_AB_MERGE_C R118, R119, R118, RZ ;  /* 0x000000767776723e */ /* 0x000fe400048070ff */
[----:B------:R-:W-:Y:S02]  /*2330*/  F2FP.SATFINITE.E4M3.F32.PACK_AB_MERGE_C R37, R41, R40, R42 ;  /* 0x000000282925723e */ /* 0x000fe4000480702a */
[----:B------:R-:W-:Y:S02]  /*2340*/  F2FP.SATFINITE.E4M3.F32.PACK_AB_MERGE_C R38, R45, R44, R46 ;  /* 0x0000002c2d26723e */ /* 0x000fe4000480702e */
[----:B------:R-:W-:Y:S02]  /*2350*/  F2FP.SATFINITE.E4M3.F32.PACK_AB_MERGE_C R39, R49, R48, R39 ;  /* 0x000000303127723e */ /* 0x000fe40004807027 */
[----:B------:R-:W-:-:S02]  /*2360*/  F2FP.SATFINITE.E4M3.F32.PACK_AB_MERGE_C R52, R53, R52, R54 ;  /* 0x000000343534723e */ /* 0x000fc40004807036 */
[----:B------:R-:W-:Y:S01]  /*2370*/  F2FP.SATFINITE.E4M3.F32.PACK_AB_MERGE_C R122, R123, R122, RZ ;  /* 0x0000007a7b7a723e */ /* 0x000fe200048070ff */
[----:B------:R1:W-:Y:S01]  /*2380*/  STS.128 [R3+UR8], R36 ;  /* 0x0000002403007988 */ /* 0x0003e20008000c08 */
[----:B------:R-:W-:Y:S02]  /*2390*/  F2FP.SATFINITE.E4M3.F32.PACK_AB_MERGE_C R126, R127, R126, RZ ;  /* 0x0000007e7f7e723e */ /* 0x000fe400048070ff */
[----:B------:R-:W-:Y:S02]  /*23a0*/  F2FP.SATFINITE.E4M3.F32.PACK_AB_MERGE_C R130, R131, R130, RZ ;  /* 0x000000828382723e */ /* 0x000fe400048070ff */
[----:B------:R-:W-:Y:S02]  /*23b0*/  F2FP.SATFINITE.E4M3.F32.PACK_AB_MERGE_C R53, R57, R56, R58 ;  /* 0x000000383935723e */ /* 0x000fe4000480703a */
[----:B------:R-:W-:Y:S02]  /*23c0*/  F2FP.SATFINITE.E4M3.F32.PACK_AB_MERGE_C R54, R61, R60, R62 ;  /* 0x0000003c3d36723e */ /* 0x000fe4000480703e */
[----:B------:R-:W-:-:S02]  /*23d0*/  F2FP.SATFINITE.E4M3.F32.PACK_AB_MERGE_C R55, R65, R64, R55 ;  /* 0x000000404137723e */ /* 0x000fc40004807037 */
[----:B------:R-:W-:Y:S02]  /*23e0*/  F2FP.SATFINITE.E4M3.F32.PACK_AB_MERGE_C R68, R69, R68, R70 ;  /* 0x000000444544723e */ /* 0x000fe40004807046 */
[----:B------:R-:W-:Y:S02]  /*23f0*/  LOP3.LUT R8, R0, 0x30, RZ, 0x3c, !PT ;  /* 0x0000003000087812 */ /* 0x000fe400078e3cff */
[----:B------:R-:W-:Y:S02]  /*2400*/  F2FP.SATFINITE.E4M3.F32.PACK_AB_MERGE_C R69, R73, R72, R74 ;  /* 0x000000484945723e */ /* 0x000fe4000480704a */
[----:B------:R-:W-:Y:S01]  /*2410*/  F2FP.SATFINITE.E4M3.F32.PACK_AB_MERGE_C R70, R77, R76, R78 ;  /* 0x0000004c4d46723e */ /* 0x000fe2000480704e */
[----:B------:R1:W-:Y:S01]  /*2420*/  STS.128 [R8+UR8], R52 ;  /* 0x0000003408007988 */ /* 0x0003e20008000c08 */
[----:B------:R-:W-:Y:S02]  /*2430*/  F2FP.SATFINITE.E4M3.F32.PACK_AB_MERGE_C R71, R81, R80, R71 ;  /* 0x000000505147723e */ /* 0x000fe40004807047 */
[----:B------:R-:W-:-:S02]  /*2440*/  F2FP.SATFINITE.E4M3.F32.PACK_AB_MERGE_C R84, R85, R84, R86 ;  /* 0x000000545554723e */ /* 0x000fc40004807056 */
[C---:B------:R-:W-:Y:S02]  /*2450*/  LOP3.LUT R9, R0.reuse, 0x40, RZ, 0x3c, !PT ;  /* 0x0000004000097812 */ /* 0x040fe400078e3cff */
[----:B------:R-:W-:Y:S02]  /*2460*/  F2FP.SATFINITE.E4M3.F32.PACK_AB_MERGE_C R85, R89, R88, R90 ;  /* 0x000000585955723e */ /* 0x000fe4000480705a */
[----:B------:R-:W-:Y:S01]  /*2470*/  F2FP.SATFINITE.E4M3.F32.PACK_AB_MERGE_C R86, R93, R92, R94 ;  /* 0x0000005c5d56723e */ /* 0x000fe2000480705e */
[----:B------:R1:W-:Y:S01]  /*2480*/  STS.128 [R9+UR8], R68 ;  /* 0x0000004409007988 */ /* 0x0003e20008000c08 */
[----:B------:R-:W-:Y:S02]  /*2490*/  F2FP.SATFINITE.E4M3.F32.PACK_AB_MERGE_C R87, R97, R96, R98 ;  /* 0x000000606157723e */ /* 0x000fe40004807062 */
[----:B------:R-:W-:Y:S02]  /*24a0*/  F2FP.SATFINITE.E4M3.F32.PACK_AB_MERGE_C R100, R101, R100, R102 ;  /* 0x000000646564723e */ /* 0x000fe40004807066 */
[----:B------:R-:W-:-:S02]  /*24b0*/  LOP3.LUT R10, R0, 0x50, RZ, 0x3c, !PT ;  /* 0x00000050000a7812 */ /* 0x000fc400078e3cff */
[----:B------:R-:W-:Y:S02]  /*24c0*/  F2FP.SATFINITE.E4M3.F32.PACK_AB_MERGE_C R101, R105, R104, R106 ;  /* 0x000000686965723e */ /* 0x000fe4000480706a */
[----:B------:R-:W-:Y:S01]  /*24d0*/  F2FP.SATFINITE.E4M3.F32.PACK_AB_MERGE_C R102, R109, R108, R110 ;  /* 0x0000006c6d66723e */ /* 0x000fe2000480706e */
[----:B------:R1:W-:Y:S01]  /*24e0*/  STS.128 [R10+UR8], R84 ;  /* 0x000000540a007988 */ /* 0x0003e20008000c08 */
[----:B------:R-:W-:Y:S02]  /*24f0*/  F2FP.SATFINITE.E4M3.F32.PACK_AB_MERGE_C R103, R113, R112, R114 ;  /* 0x000000707167723e */ /* 0x000fe40004807072 */
[----:B------:R-:W-:Y:S02]  /*2500*/  F2FP.SATFINITE.E4M3.F32.PACK_AB_MERGE_C R116, R117, R116, R118 ;  /* 0x000000747574723e */ /* 0x000fe40004807076 */
[----:B------:R-:W-:Y:S02]  /*2510*/  LOP3.LUT R11, R0, 0x60, RZ, 0x3c, !PT ;  /* 0x00000060000b7812 */ /* 0x000fe400078e3cff */
[----:B------:R-:W-:-:S02]  /*2520*/  F2FP.SATFINITE.E4M3.F32.PACK_AB_MERGE_C R117, R121, R120, R122 ;  /* 0x000000787975723e */ /* 0x000fc4000480707a */
[----:B------:R-:W-:Y:S01]  /*2530*/  F2FP.SATFINITE.E4M3.F32.PACK_AB_MERGE_C R118, R125, R124, R126 ;  /* 0x0000007c7d76723e */ /* 0x000fe2000480707e */
[----:B------:R1:W-:Y:S01]  /*2540*/  STS.128 [R11+UR8], R100 ;  /* 0x000000640b007988 */ /* 0x0003e20008000c08 */
[----:B------:R-:W-:Y:S02]  /*2550*/  F2FP.SATFINITE.E4M3.F32.PACK_AB_MERGE_C R119, R129, R128, R130 ;  /* 0x000000808177723e */ /* 0x000fe40004807082 */
[----:B------:R-:W-:-:S05]  /*2560*/  LOP3.LUT R12, R0, 0x70, RZ, 0x3c, !PT ;  /* 0x00000070000c7812 */ /* 0x000fca00078e3cff */
[----:B------:R1:W-:Y:S01]  /*2570*/  STS.128 [R12+UR8], R116 ;  /* 0x000000740c007988 */ /* 0x0003e20008000c08 */
[----:B------:R2:W-:Y:S06]  /*2580*/  MEMBAR.ALL.CTA ;  /* 0x0000000000007992 */ /* 0x0005ec0000008000 */
[----:B--2---:R-:W2:Y:S02]  /*2590*/  FENCE.VIEW.ASYNC.S ;  /* 0x00000000000073c6 */ /* 0x004ea40000000000 */
[----:B--2---:R-:W-:Y:S06]  /*25a0*/  BAR.SYNC.DEFER_BLOCKING 0x0 ;  /* 0x0000000000007b1d */ /* 0x004fec0000010000 */
[----:B------:R1:W-:Y:S01]  /*25b0*/  @UP1 UTMASTG.2D [UR12], [UR4] ;  /* 0x0000000c040013b5 */ /* 0x0003e20008008000 */
[----:B------:R0:W-:Y:S01]  /*25c0*/  UTMACMDFLUSH ;  /* 0x00000000000079b7 */ /* 0x0001e20000000000 */
[----:B------:R-:W-:-:S04]  /*25d0*/  DEPBAR.LE SB0, 0x0 ;  /* 0x000080000000791a */ /* 0x000fc80000000000 */
[----:B------:R-:W-:Y:S08]  /*25e0*/  BAR.SYNC.DEFER_BLOCKING 0x0 ;  /* 0x0000000000007b1d */ /* 0x000ff00000010000 */
[----:B------:R-:W-:Y:S06]  /*25f0*/  BAR.SYNC.DEFER_BLOCKING 0x0 ;  /* 0x0000000000007b1d */ /* 0x000fec0000010000 */
[----:B-1----:R-:W-:Y:S05]  /*2600*/  @P2 BRA `(.L_x_64) ;  /* 0x0000000000a02947 */ /* 0x002fea0003800000 */
[----:B------:R-:W1:Y:S01]  /*2610*/  S2UR UR5, SR_CgaCtaId ;  /* 0x00000000000579c3 */ /* 0x000e620000008800 */
[----:B------:R-:W-:Y:S01]  /*2620*/  NOP ;  /* 0x0000000000007918 */ /* 0x000fe20000000000 */
[----:B------:R-:W-:Y:S01]  /*2630*/  UMOV UR4, 0x50 ;  /* 0x0000005000047882 */ /* 0x000fe20000000000 */
[----:B------:R-:W-:Y:S02]  /*2640*/  IMAD.U32 R0, RZ, RZ, UR29 ;  /* 0x0000001dff007e24 */ /* 0x000fe4000f8e00ff */
[----:B------:R-:W-:Y:S02]  /*2650*/  IMAD.MOV.U32 R3, RZ, RZ, 0xff ;  /* 0x000000ffff037424 */ /* 0x000fe400078e00ff */
[----:B------:R-:W-:Y:S01]  /*2660*/  IMAD.MOV.U32 R7, RZ, RZ, 0x1 ;  /* 0x00000001ff077424 */ /* 0x000fe200078e00ff */
[----:B------:R-:W-:-:S04]  /*2670*/  LOP3.LUT R0, R0, 0xffff, RZ, 0xc0, !PT ;  /* 0x0000ffff00007812 */ /* 0x000fc800078ec0ff */
[----:B------:R-:W-:-:S05]  /*2680*/  SHF.R.U32.HI R0, RZ, 0x5, R0 ;  /* 0x00000005ff007819 */ /* 0x000fca0000011600 */
[----:B------:R-:W-:Y:S01]  /*2690*/  VIADD R2, R0, 0x10 ;  /* 0x0000001000027836 */ /* 0x000fe20000000000 */
[----:B------:R-:W-:Y:S01]  /*26a0*/  SHF.L.U32 R0, R3, R0, RZ ;  /* 0x0000000003007219 */ /* 0x000fe200000006ff */
[----:B-1----:R-:W-:-:S03]  /*26b0*/  ULEA UR6, UR5, UR4, 0x18 ;  /* 0x0000000405067291 */ /* 0x002fc6000f8ec0ff */
[----:B------:R-:W-:-:S04]  /*26c0*/  SHF.L.U32 R3, R7, R2, RZ ;  /* 0x0000000207037219 */ /* 0x000fc800000006ff */
[----:B------:R-:W-:Y:S02]  /*26d0*/  LOP3.LUT R0, R3, R0, RZ, 0xfc, !PT ;  /* 0x0000000003007212 */ /* 0x000fe400078efcff */
[----:B------:R-:W1:Y:S02]  /*26e0*/  LDS R5, [UR6] ;  /* 0x00000006ff057984 */ /* 0x000e640008000800 */
[C---:B------:R-:W-:Y:S02]  /*26f0*/  LOP3.LUT R2, R0.reuse, 0xffff, RZ, 0xc0, !PT ;  /* 0x0000ffff00027812 */ /* 0x040fe400078ec0ff */
[----:B-1----:R-:W-:-:S04]  /*2700*/  LOP3.LUT R3, R0, 0xffff, R5, 0x80, !PT ;  /* 0x0000ffff00037812 */ /* 0x002fc800078e8005 */
[----:B------:R-:W-:-:S13]  /*2710*/  ISETP.NE.AND P0, PT, R3, R2, PT ;  /* 0x000000020300720c */ /* 0x000fda0003f05270 */
[----:B------:R-:W-:Y:S05]  /*2720*/  @P0 BRA `(.L_x_65) ;  /* 0x0000000000500947 */ /* 0x000fea0003800000 */
[----:B------:R-:W-:Y:S02]  /*2730*/  SHF.R.U32.HI R5, RZ, 0x10, R5 ;  /* 0x00000010ff057819 */ /* 0x000fe40000011605 */
[----:B------:R-:W-:-:S04]  /*2740*/  SHF.R.U32.HI R2, RZ, 0x10, R0 ;  /* 0x00000010ff027819 */ /* 0x000fc80000011600 */
[----:B------:R-:W-:-:S04]  /*2750*/  LOP3.LUT R5, R5, R2, RZ, 0xc0, !PT ;  /* 0x0000000205057212 */ /* 0x000fc800078ec0ff */
[----:B------:R-:W-:-:S13]  /*2760*/  ISETP.NE.AND P0, PT, R5, R2, PT ;  /* 0x000000020500720c */ /* 0x000fda0003f05270 */
[----:B------:R-:W-:Y:S05]  /*2770*/  @P0 BRA `(.L_x_66) ;  /* 0x0000000000300947 */ /* 0x000fea0003800000 */
[----:B------:R-:W-:Y:S01]  /*2780*/  R2UR UR4, R0 ;  /* 0x00000000000472ca */ /* 0x000fe200000e0000 */
[----:B------:R-:W-:Y:S01]  /*2790*/  VOTEU.ANY UR5, UPT, PT ;  /* 0x0000000000057886 */ /* 0x000fe200038e0100 */
[----:B------:R-:W1:Y:S01]  /*27a0*/  S2R R0, SR_LANEID ;  /* 0x0000000000007919 */ /* 0x000e620000000000 */
[----:B------:R-:W-:-:S10]  /*27b0*/  UFLO.U32 UR5, UR5 ;  /* 0x00000005000572bd */ /* 0x000fd400080e0000 */
[----:B------:R-:W-:-:S06]  /*27c0*/  ULOP3.LUT UR4, URZ, UR4, URZ, 0x33, !UPT ;  /* 0x00000004ff047292 */ /* 0x000fcc000f8e33ff */
[----:B------:R-:W-:-:S04]  /*27d0*/  IMAD.U32 R2, RZ, RZ, UR4 ;  /* 0x00000004ff027e24 */ /* 0x000fc8000f8e00ff */
[----:B------:R-:W2:Y:S02]  /*27e0*/  REDUX UR7, R2 ;  /* 0x00000000020773c4 */ /* 0x000ea40000000000 */
[----:B------:R3:W-:Y:S01]  /*27f0*/  UTCATOMSWS.AND URZ, UR4 ;  /* 0x0000000400ff79e3 */ /* 0x0007e20008000000 */
[----:B-1----:R-:W-:Y:S01]  /*2800*/  ISETP.EQ.U32.AND P0, PT, R0, UR5, PT ;  /* 0x0000000500007c0c */ /* 0x002fe2000bf02070 */
[----:B--2---:R-:W-:-:S12]  /*2810*/  IMAD.U32 R0, RZ, RZ, UR7 ;  /* 0x00000007ff007e24 */ /* 0x004fd8000f8e00ff */
[----:B------:R3:W-:Y:S01]  /*2820*/  @P0 ATOMS.AND RZ, [UR6], R0 ;  /* 0x00000000ffff098c */ /* 0x0007e2000a800006 */
[----:B------:R-:W-:Y:S05]  /*2830*/  BRA `(.L_x_64) ;  /* 0x0000000000147947 */ /* 0x000fea0003800000 */
.L_x_66:
[----:B------:R-:W-:-:S07]  /*2840*/  MOV R2, 0x2860 ;  /* 0x0000286000027802 */ /* 0x000fce0000000f00 */
[----:B------:R-:W-:Y:S05]  /*2850*/  CALL.REL.NOINC `($__internal_0_$__cuda_sm10x_tcgen05_guardrail_trap_col_being_dealloced_not_returned_by_alloc) ;  /* 0x0000000000447944 */ /* 0x000fea0003c00000 */
[----:B------:R-:W-:Y:S05]  /*2860*/  BRA `(.L_x_64) ;  /* 0x0000000000087947 */ /* 0x000fea0003800000 */
.L_x_65:
[----:B------:R-:W-:-:S07]  /*2870*/  MOV R2, 0x2890 ;  /* 0x0000289000027802 */ /* 0x000fce0000000f00 */
[----:B------:R-:W-:Y:S05]  /*2880*/  CALL.REL.NOINC `($__internal_2_$__cuda_sm10x_tcgen05_guardrail_trap_unallocated_columns_being_dealloced) ;  /* 0x0000000000507944 */ /* 0x000fea0003c00000 */
.L_x_64:
[----:B------:R-:W-:Y:S01]  /*2890*/  NOP ;  /* 0x0000000000007918 */ /* 0x000fe20000000000 */
[----:B---3--:R-:W-:Y:S05]  /*28a0*/  EXIT ;  /* 0x000000000000794d */ /* 0x008fea0003800000 */
.L_x_55:
[----:B------:R-:W1:Y:S02]  /*28b0*/  SYNCS.PHASECHK.TRANS64.TRYWAIT P0, [UR8+0x5000], RZ ;  /* 0x005000ffff0075a7 */ /* 0x000e640008001108 */
[----:B-1----:R-:W-:Y:S05]  /*28c0*/  @!P0 BRA `(.L_x_55) ;  /* 0xfffffffc00f88947 */ /* 0x002fea000383ffff */
[----:B------:R-:W-:Y:S05]  /*28d0*/  BRA `(.L_x_67) ;  /* 0xfffffff000547947 */ /* 0x000fea000383ffff */
.L_x_57:
[----:B------:R-:W1:Y:S02]  /*28e0*/  SYNCS.PHASECHK.TRANS64.TRYWAIT P1, [UR8+0x5010], RZ ;  /* 0x005010ffff0075a7 */ /* 0x000e640008021108 */
[----:B-1----:R-:W-:Y:S05]  /*28f0*/  @!P1 BRA `(.L_x_57) ;  /* 0xfffffffc00f89947 */ /* 0x002fea000383ffff */
[----:B------:R-:W-:Y:S05]  /*2900*/  BRA `(.L_x_68) ;  /* 0xfffffff000987947 */ /* 0x000fea000383ffff */
.L_x_58:
[----:B------:R-:W2:Y:S02]  /*2910*/  SYNCS.PHASECHK.TRANS64.TRYWAIT P0, [UR8+0x5000], R3 ;  /* 0x00500003ff0075a7 */ /* 0x000ea40008001108 */
[----:B--2---:R-:W-:Y:S05]  /*2920*/  @!P0 BRA `(.L_x_58) ;  /* 0xfffffffc00f88947 */ /* 0x004fea000383ffff */
[----:B------:R-:W-:Y:S05]  /*2930*/  BRA `(.L_x_69) ;  /* 0xfffffff400047947 */ /* 0x000fea000383ffff */
.L_x_60:
[----:B------:R-:W4:Y:S02]  /*2940*/  SYNCS.PHASECHK.TRANS64.TRYWAIT P0, [UR8+0x5010], R3 ;  /* 0x00501003ff0075a7 */ /* 0x000f240008001108 */
[----:B----4-:R-:W-:Y:S05]  /*2950*/  @!P0 BRA `(.L_x_60) ;  /* 0xfffffffc00f88947 */ /* 0x010fea000383ffff */
[----:B------:R-:W-:Y:S05]  /*2960*/  BRA `(.L_x_70) ;  /* 0xfffffff4003c7947 */ /* 0x000fea000383ffff */
        .weak           $__internal_0_$__cuda_sm10x_tcgen05_guardrail_trap_col_being_dealloced_not_returned_by_alloc
        .type           $__internal_0_$__cuda_sm10x_tcgen05_guardrail_trap_col_being_dealloced_not_returned_by_alloc,@function
        .size           $__internal_0_$__cuda_sm10x_tcgen05_guardrail_trap_col_being_dealloced_not_returned_by_alloc,($__internal_1_$__cuda_sm10x_tcgen05_guardrail_trap_phase_invalid_during_alloc - $__internal_0_$__cuda_sm10x_tcgen05_guardrail_trap_col_being_dealloced_not_returned_by_alloc)
$__internal_0_$__cuda_sm10x_tcgen05_guardrail_trap_col_being_dealloced_not_returned_by_alloc:
[----:B------:R-:W-:Y:S05]  /*2970*/  BPT.TRAP 0x1 ;  /* 0x000000040000795c */ /* 0x000fea0000300000 */
[----:B------:R-:W-:-:S04]  /*2980*/  IMAD.MOV.U32 R3, RZ, RZ, 0x0 ;  /* 0x00000000ff037424 */ /* 0x000fc800078e00ff */
[----:B------:R-:W-:Y:S05]  /*2990*/  RET.REL.NODEC R2 `(gluon_tcgen05) ;  /* 0xffffffd402987950 */ /* 0x000fea0003c3ffff */
        .weak           $__internal_1_$__cuda_sm10x_tcgen05_guardrail_trap_phase_invalid_during_alloc
        .type           $__internal_1_$__cuda_sm10x_tcgen05_guardrail_trap_phase_invalid_during_alloc,@function
        .size           $__internal_1_$__cuda_sm10x_tcgen05_guardrail_trap_phase_invalid_during_alloc,($__internal_2_$__cuda_sm10x_tcgen05_guardrail_trap_unallocated_columns_being_dealloced - $__internal_1_$__cuda_sm10x_tcgen05_guardrail_trap_phase_invalid_during_alloc)
$__internal_1_$__cuda_sm10x_tcgen05_guardrail_trap_phase_invalid_during_alloc:
[----:B------:R-:W-:Y:S05]  /*29a0*/  BPT.TRAP 0x1 ;  /* 0x000000040000795c */ /* 0x000fea0000300000 */
[----:B------:R-:W-:-:S04]  /*29b0*/  IMAD.MOV.U32 R3, RZ, RZ, 0x0 ;  /* 0x00000000ff037424 */ /* 0x000fc800078e00ff */
[----:B------:R-:W-:Y:S05]  /*29c0*/  RET.REL.NODEC R2 `(gluon_tcgen05) ;  /* 0xffffffd4028c7950 */ /* 0x000fea0003c3ffff */
        .weak           $__internal_2_$__cuda_sm10x_tcgen05_guardrail_trap_unallocated_columns_being_dealloced
        .type           $__internal_2_$__cuda_sm10x_tcgen05_guardrail_trap_unallocated_columns_being_dealloced,@function
        .size           $__internal_2_$__cuda_sm10x_tcgen05_guardrail_trap_unallocated_columns_being_dealloced,(.L_x_74 - $__internal_2_$__cuda_sm10x_tcgen05_guardrail_trap_unallocated_columns_being_dealloced)
$__internal_2_$__cuda_sm10x_tcgen05_guardrail_trap_unallocated_columns_being_dealloced:
[----:B------:R-:W-:Y:S05]  /*29d0*/  BPT.TRAP 0x1 ;  /* 0x000000040000795c */ /* 0x000fea0000300000 */
[----:B------:R-:W-:-:S04]  /*29e0*/  IMAD.MOV.U32 R3, RZ, RZ, 0x0 ;  /* 0x00000000ff037424 */ /* 0x000fc800078e00ff */
[----:B------:R-:W-:Y:S05]  /*29f0*/  RET.REL.NODEC R2 `(gluon_tcgen05) ;  /* 0xffffffd402807950 */ /* 0x000fea0003c3ffff */
.L_x_71:
[----:B------:R-:W-:-:S00]  /*2a00*/  BRA `(.L_x_71) ;  /* 0xfffffffc00fc7947 */ /* 0x000fc0000383ffff */
[----:B------:R-:W-:-:S00]  /*2a10*/  NOP ;  /* 0x0000000000007918 */ /* 0x000fc00000000000 */
        /* <DEDUP_REMOVED lines=14> */
.L_x_74:


//--------------------- .nv.shared.gluon_tcgen05  --------------------------
	.section	.nv.shared.gluon_tcgen05,"aw",@nobits
	.sectionflags	@""
	.align	16
	.zero		1024


//--------------------- .nv.shared.reserved.0     --------------------------
	.section	.nv.shared.reserved.0,"aw",@nobits
	.align	8
	.weak		__nv_reservedSMEM_offset_0_alias
	.size		__nv_reservedSMEM_offset_0_alias, 0, 64
	.other		__nv_reservedSMEM_offset_0_alias,@"STO_CUDA_RESERVED_SHARED STV_DEFAULT"
__nv_reservedSMEM_offset_0_alias:
	.zero		0
.nv.shared.reserved.0:
	.zero		64
	.weak		__nv_reservedSMEM_allocation_phase
	.type		__nv_reservedSMEM_allocation_phase,@object
	.size		__nv_reservedSMEM_allocation_phase,(.L_0 - __nv_reservedSMEM_allocation_phase)
__nv_reservedSMEM_allocation_phase:
	.zero		1
.L_0:
	.zero		7
	.weak		__nv_reservedSMEM_devtool_atexit_pc
	.type		__nv_reservedSMEM_devtool_atexit_pc,@object
	.size		__nv_reservedSMEM_devtool_atexit_pc,(__nv_reservedSMEM_allocation_mask - __nv_reservedSMEM_devtool_atexit_pc)
__nv_reservedSMEM_devtool_atexit_pc:
	.zero		8
	.weak		__nv_reservedSMEM_allocation_mask
	.type		__nv_reservedSMEM_allocation_mask,@object
	.size		__nv_reservedSMEM_allocation_mask,(.L_2 - __nv_reservedSMEM_allocation_mask)
__nv_reservedSMEM_allocation_mask:
	.zero		4
.L_2:


//--------------------- .nv.constant0.gluon_tcgen05 --------------------------
	.section	.nv.constant0.gluon_tcgen05,"a",@progbits
	.sectionflags	@""
	.align	4
.nv.constant0.gluon_tcgen05:
	.zero		976


//--------------------- SYMBOLS --------------------------

	.type		.nv.reservedSmem.offset0,@object
	.size		.nv.reservedSmem.offset0,0x4
	.type		.nv.reservedSmem.cap,@object
	.size		.nv.reservedSmem.cap,0x4
